//
// Generated by NVIDIA NVVM Compiler
//
// Compiler Build ID: CL-36424714
// Cuda compilation tools, release 13.0, V13.0.88
// Based on NVVM 20.0.0
//

.version 9.0
.target sm_100
.address_size 64

	// .globl	_Z7RoutinePdS_
.func  (.param .align 16 .b8 func_retval0[16]) __internal_trig_reduction_slowpathd
(
	.param .b64 __internal_trig_reduction_slowpathd_param_0
)
;
.global .align 4 .u32 counter;
.global .align 8 .f64 e = 0d3EB0C6F7A0B5ED8D;
.global .align 8 .f64 delta_tau = 0d3F747AE147AE147B;
.global .align 8 .f64 delta_t = 0d3F847AE147AE147B;
.global .align 8 .f64 p = 0d409F400000000000;
.global .align 8 .f64 m = 0d4059000000000000;
.global .align 8 .f64 g = 0d40238F5C28F5C28F;
.global .align 8 .f64 t_max = 0d4004000000000000;
.global .align 8 .f64 n;
.global .align 8 .f64 l;
.global .align 8 .f64 A_y = 0d3FD3333333333333;
.global .align 8 .f64 v;
.global .align 8 .f64 v_next;
.global .align 8 .f64 A_x = 0dBFD6978D4FDF3B64;
.global .align 8 .f64 B_x = 0d3FD6978D4FDF3B64;
.global .align 8 .f64 B_y = 0d3FD3333333333333;
.global .align 8 .f64 C = 0d3FF2D916872B020C;
.global .align 8 .b8 __cudart_i2opi_d[144] = {8, 93, 141, 31, 177, 95, 251, 107, 234, 146, 82, 138, 247, 57, 7, 61, 123, 241, 229, 235, 199, 186, 39, 117, 45, 234, 95, 158, 102, 63, 70, 79, 183, 9, 203, 39, 207, 126, 54, 109, 31, 109, 10, 90, 139, 17, 47, 239, 15, 152, 5, 222, 255, 151, 248, 31, 59, 40, 249, 189, 139, 95, 132, 156, 244, 57, 83, 131, 57, 214, 145, 57, 65, 126, 95, 180, 38, 112, 156, 233, 132, 68, 187, 46, 245, 53, 130, 232, 62, 167, 41, 177, 28, 235, 29, 254, 28, 146, 209, 9, 234, 46, 73, 6, 224, 210, 77, 66, 58, 110, 36, 183, 97, 197, 187, 222, 171, 99, 81, 254, 65, 144, 67, 60, 153, 149, 98, 219, 192, 221, 52, 245, 209, 87, 39, 252, 41, 21, 68, 78, 110, 131, 249, 162};
.global .align 16 .b8 __cudart_sin_cos_coeffs[128] = {70, 210, 176, 44, 241, 229, 90, 190, 146, 227, 172, 105, 227, 29, 199, 62, 161, 98, 219, 25, 160, 1, 42, 191, 24, 8, 17, 17, 17, 17, 129, 63, 84, 85, 85, 85, 85, 85, 197, 191, 0, 0, 0, 0, 0, 0, 0, 0, 0, 0, 0, 0, 0, 0, 0, 0, 100, 129, 253, 32, 131, 255, 168, 189, 40, 133, 239, 193, 167, 238, 33, 62, 217, 230, 6, 142, 79, 126, 146, 190, 233, 188, 221, 25, 160, 1, 250, 62, 71, 93, 193, 22, 108, 193, 86, 191, 81, 85, 85, 85, 85, 85, 165, 63, 0, 0, 0, 0, 0, 0, 224, 191, 0, 0, 0, 0, 0, 0, 240, 63};

.visible .entry _Z7RoutinePdS_(
	.param .u64 .ptr .align 1 _Z7RoutinePdS__param_0,
	.param .u64 .ptr .align 1 _Z7RoutinePdS__param_1
)
{
	.reg .pred 	%p<27>;
	.reg .b32 	%r<54>;
	.reg .b64 	%rd<25>;
	.reg .b64 	%fd<198>;

	ld.param.u64 	%rd3, [_Z7RoutinePdS__param_0];
	ld.param.u64 	%rd4, [_Z7RoutinePdS__param_1];
	cvta.to.global.u64 	%rd1, %rd4;
	cvta.to.global.u64 	%rd2, %rd3;
	ld.global.f64 	%fd196, [n];
	setp.geu.f64 	%p1, %fd196, 0d4004000000000000;
	@%p1 bra 	$L__BB0_38;
	ld.global.u32 	%r22, [counter];
	setp.lt.s32 	%p2, %r22, 5;
	@%p2 bra 	$L__BB0_3;
	ld.global.f64 	%fd197, [%rd2+8];
	bra.uni 	$L__BB0_37;
$L__BB0_3:
	mov.u64 	%rd21, __cudart_sin_cos_coeffs;
$L__BB0_4:
	mov.b32 	%r53, 0;
	mov.u32 	%r46, %r53;
$L__BB0_5:
	mul.wide.u32 	%rd5, %r46, 8;
	add.s64 	%rd6, %rd2, %rd5;
	ld.global.f64 	%fd3, [%rd6];
	setp.gt.s32 	%p3, %r46, 1;
	@%p3 bra 	$L__BB0_9;
	setp.eq.s32 	%p6, %r46, 0;
	@%p6 bra 	$L__BB0_7;
	bra.uni 	$L__BB0_16;
$L__BB0_7:
	ld.global.f64 	%fd4, [%rd2];
	ld.global.f64 	%fd5, [%rd2+16];
	ld.global.f64 	%fd143, [%rd2+24];
	mov.f64 	%fd144, 0d4012D97C3D68405C;
	sub.f64 	%fd6, %fd144, %fd143;
	abs.f64 	%fd7, %fd6;
	setp.neu.f64 	%p19, %fd7, 0d7FF0000000000000;
	@%p19 bra 	$L__BB0_12;
	mov.f64 	%fd150, 0d0000000000000000;
	mul.rn.f64 	%fd190, %fd6, %fd150;
	mov.b32 	%r48, 1;
	bra.uni 	$L__BB0_15;
$L__BB0_9:
	setp.eq.s32 	%p4, %r46, 2;
	@%p4 bra 	$L__BB0_22;
	setp.eq.s32 	%p5, %r46, 3;
	@%p5 bra 	$L__BB0_11;
	bra.uni 	$L__BB0_27;
$L__BB0_11:
	ld.global.f64 	%fd75, [%rd2+24];
	ld.global.f64 	%fd76, [%rd2+32];
	add.f64 	%fd77, %fd75, %fd76;
	ld.global.f64 	%fd78, [%rd2+16];
	ld.global.f64 	%fd79, [%rd2+8];
	ld.global.f64 	%fd80, [%rd2];
	sub.f64 	%fd81, %fd79, %fd80;
	fma.rn.f64 	%fd82, %fd77, %fd78, %fd81;
	ld.global.f64 	%fd83, [C];
	sub.f64 	%fd195, %fd82, %fd83;
	bra.uni 	$L__BB0_32;
$L__BB0_12:
	mul.f64 	%fd145, %fd6, 0d3FE45F306DC9C883;
	cvt.rni.s32.f64 	%r47, %fd145;
	cvt.rn.f64.s32 	%fd146, %r47;
	fma.rn.f64 	%fd147, %fd146, 0dBFF921FB54442D18, %fd6;
	fma.rn.f64 	%fd148, %fd146, 0dBC91A62633145C00, %fd147;
	fma.rn.f64 	%fd190, %fd146, 0dB97B839A252049C0, %fd148;
	setp.ltu.f64 	%p20, %fd7, 0d41E0000000000000;
	@%p20 bra 	$L__BB0_14;
	{ // callseq 3, 0
	.param .b64 param0;
	st.param.f64 	[param0], %fd6;
	.param .align 16 .b8 retval0[16];
	call.uni (retval0), 
	__internal_trig_reduction_slowpathd, 
	(
	param0
	);
	ld.param.f64 	%fd190, [retval0];
	ld.param.b32 	%r47, [retval0+8];
	} // callseq 3
$L__BB0_14:
	add.s32 	%r48, %r47, 1;
$L__BB0_15:
	shl.b32 	%r41, %r48, 6;
	cvt.u64.u32 	%rd19, %r41;
	and.b64  	%rd20, %rd19, 64;
	add.s64 	%rd22, %rd21, %rd20;
	mul.rn.f64 	%fd151, %fd190, %fd190;
	and.b32  	%r42, %r48, 1;
	setp.eq.b32 	%p21, %r42, 1;
	selp.f64 	%fd152, 0dBDA8FF8320FD8164, 0d3DE5DB65F9785EBA, %p21;
	ld.global.nc.v2.f64 	{%fd153, %fd154}, [%rd22];
	fma.rn.f64 	%fd155, %fd152, %fd151, %fd153;
	fma.rn.f64 	%fd156, %fd155, %fd151, %fd154;
	ld.global.nc.v2.f64 	{%fd157, %fd158}, [%rd22+16];
	fma.rn.f64 	%fd159, %fd156, %fd151, %fd157;
	fma.rn.f64 	%fd160, %fd159, %fd151, %fd158;
	ld.global.nc.v2.f64 	{%fd161, %fd162}, [%rd22+32];
	fma.rn.f64 	%fd163, %fd160, %fd151, %fd161;
	fma.rn.f64 	%fd164, %fd163, %fd151, %fd162;
	fma.rn.f64 	%fd165, %fd164, %fd190, %fd190;
	fma.rn.f64 	%fd166, %fd164, %fd151, 0d3FF0000000000000;
	selp.f64 	%fd167, %fd166, %fd165, %p21;
	and.b32  	%r43, %r48, 2;
	setp.eq.s32 	%p22, %r43, 0;
	mov.f64 	%fd168, 0d0000000000000000;
	sub.f64 	%fd169, %fd168, %fd167;
	selp.f64 	%fd170, %fd167, %fd169, %p22;
	fma.rn.f64 	%fd171, %fd5, %fd170, %fd4;
	ld.global.f64 	%fd172, [A_x];
	sub.f64 	%fd195, %fd171, %fd172;
	bra.uni 	$L__BB0_32;
$L__BB0_16:
	ld.global.f64 	%fd14, [%rd2+8];
	ld.global.f64 	%fd15, [%rd2+16];
	ld.global.f64 	%fd114, [%rd2+32];
	add.f64 	%fd16, %fd114, 0d4012D97C3D68405C;
	abs.f64 	%fd17, %fd16;
	setp.neu.f64 	%p15, %fd17, 0d7FF0000000000000;
	@%p15 bra 	$L__BB0_18;
	mov.f64 	%fd120, 0d0000000000000000;
	mul.rn.f64 	%fd192, %fd16, %fd120;
	mov.b32 	%r50, 1;
	bra.uni 	$L__BB0_21;
$L__BB0_18:
	mul.f64 	%fd115, %fd16, 0d3FE45F306DC9C883;
	cvt.rni.s32.f64 	%r49, %fd115;
	cvt.rn.f64.s32 	%fd116, %r49;
	fma.rn.f64 	%fd117, %fd116, 0dBFF921FB54442D18, %fd16;
	fma.rn.f64 	%fd118, %fd116, 0dBC91A62633145C00, %fd117;
	fma.rn.f64 	%fd192, %fd116, 0dB97B839A252049C0, %fd118;
	setp.ltu.f64 	%p16, %fd17, 0d41E0000000000000;
	@%p16 bra 	$L__BB0_20;
	{ // callseq 2, 0
	.param .b64 param0;
	st.param.f64 	[param0], %fd16;
	.param .align 16 .b8 retval0[16];
	call.uni (retval0), 
	__internal_trig_reduction_slowpathd, 
	(
	param0
	);
	ld.param.f64 	%fd192, [retval0];
	ld.param.b32 	%r49, [retval0+8];
	} // callseq 2
$L__BB0_20:
	add.s32 	%r50, %r49, 1;
$L__BB0_21:
	shl.b32 	%r36, %r50, 6;
	cvt.u64.u32 	%rd15, %r36;
	and.b64  	%rd16, %rd15, 64;
	add.s64 	%rd18, %rd21, %rd16;
	mul.rn.f64 	%fd121, %fd192, %fd192;
	and.b32  	%r37, %r50, 1;
	setp.eq.b32 	%p17, %r37, 1;
	selp.f64 	%fd122, 0dBDA8FF8320FD8164, 0d3DE5DB65F9785EBA, %p17;
	ld.global.nc.v2.f64 	{%fd123, %fd124}, [%rd18];
	fma.rn.f64 	%fd125, %fd122, %fd121, %fd123;
	fma.rn.f64 	%fd126, %fd125, %fd121, %fd124;
	ld.global.nc.v2.f64 	{%fd127, %fd128}, [%rd18+16];
	fma.rn.f64 	%fd129, %fd126, %fd121, %fd127;
	fma.rn.f64 	%fd130, %fd129, %fd121, %fd128;
	ld.global.nc.v2.f64 	{%fd131, %fd132}, [%rd18+32];
	fma.rn.f64 	%fd133, %fd130, %fd121, %fd131;
	fma.rn.f64 	%fd134, %fd133, %fd121, %fd132;
	fma.rn.f64 	%fd135, %fd134, %fd192, %fd192;
	fma.rn.f64 	%fd136, %fd134, %fd121, 0d3FF0000000000000;
	selp.f64 	%fd137, %fd136, %fd135, %p17;
	and.b32  	%r38, %r50, 2;
	setp.eq.s32 	%p18, %r38, 0;
	mov.f64 	%fd138, 0d0000000000000000;
	sub.f64 	%fd139, %fd138, %fd137;
	selp.f64 	%fd140, %fd137, %fd139, %p18;
	fma.rn.f64 	%fd141, %fd15, %fd140, %fd14;
	ld.global.f64 	%fd142, [B_x];
	sub.f64 	%fd195, %fd141, %fd142;
	bra.uni 	$L__BB0_32;
$L__BB0_22:
	ld.global.f64 	%fd24, [%rd2+16];
	ld.global.f64 	%fd84, [%rd2+24];
	mov.f64 	%fd85, 0d4012D97C7ED69FB5;
	sub.f64 	%fd25, %fd85, %fd84;
	abs.f64 	%fd26, %fd25;
	setp.neu.f64 	%p11, %fd26, 0d7FF0000000000000;
	@%p11 bra 	$L__BB0_24;
	mov.f64 	%fd91, 0d0000000000000000;
	mul.rn.f64 	%fd193, %fd25, %fd91;
	mov.b32 	%r51, 0;
	bra.uni 	$L__BB0_26;
$L__BB0_24:
	mul.f64 	%fd86, %fd25, 0d3FE45F306DC9C883;
	cvt.rni.s32.f64 	%r51, %fd86;
	cvt.rn.f64.s32 	%fd87, %r51;
	fma.rn.f64 	%fd88, %fd87, 0dBFF921FB54442D18, %fd25;
	fma.rn.f64 	%fd89, %fd87, 0dBC91A62633145C00, %fd88;
	fma.rn.f64 	%fd193, %fd87, 0dB97B839A252049C0, %fd89;
	setp.ltu.f64 	%p12, %fd26, 0d41E0000000000000;
	@%p12 bra 	$L__BB0_26;
	{ // callseq 1, 0
	.param .b64 param0;
	st.param.f64 	[param0], %fd25;
	.param .align 16 .b8 retval0[16];
	call.uni (retval0), 
	__internal_trig_reduction_slowpathd, 
	(
	param0
	);
	ld.param.f64 	%fd193, [retval0];
	ld.param.b32 	%r51, [retval0+8];
	} // callseq 1
$L__BB0_26:
	shl.b32 	%r31, %r51, 6;
	cvt.u64.u32 	%rd11, %r31;
	and.b64  	%rd12, %rd11, 64;
	add.s64 	%rd14, %rd21, %rd12;
	mul.rn.f64 	%fd92, %fd193, %fd193;
	and.b32  	%r32, %r51, 1;
	setp.eq.b32 	%p13, %r32, 1;
	selp.f64 	%fd93, 0dBDA8FF8320FD8164, 0d3DE5DB65F9785EBA, %p13;
	ld.global.nc.v2.f64 	{%fd94, %fd95}, [%rd14];
	fma.rn.f64 	%fd96, %fd93, %fd92, %fd94;
	fma.rn.f64 	%fd97, %fd96, %fd92, %fd95;
	ld.global.nc.v2.f64 	{%fd98, %fd99}, [%rd14+16];
	fma.rn.f64 	%fd100, %fd97, %fd92, %fd98;
	fma.rn.f64 	%fd101, %fd100, %fd92, %fd99;
	ld.global.nc.v2.f64 	{%fd102, %fd103}, [%rd14+32];
	fma.rn.f64 	%fd104, %fd101, %fd92, %fd102;
	fma.rn.f64 	%fd105, %fd104, %fd92, %fd103;
	fma.rn.f64 	%fd106, %fd105, %fd193, %fd193;
	fma.rn.f64 	%fd107, %fd105, %fd92, 0d3FF0000000000000;
	selp.f64 	%fd108, %fd107, %fd106, %p13;
	and.b32  	%r33, %r51, 2;
	setp.eq.s32 	%p14, %r33, 0;
	mov.f64 	%fd109, 0d0000000000000000;
	sub.f64 	%fd110, %fd109, %fd108;
	selp.f64 	%fd111, %fd108, %fd110, %p14;
	fma.rn.f64 	%fd112, %fd24, %fd111, %fd24;
	ld.global.f64 	%fd113, [A_y];
	sub.f64 	%fd195, %fd112, %fd113;
	bra.uni 	$L__BB0_32;
$L__BB0_27:
	ld.global.f64 	%fd33, [%rd2+16];
	ld.global.f64 	%fd46, [%rd2+32];
	add.f64 	%fd34, %fd46, 0d4012D97C7ED69FB5;
	abs.f64 	%fd35, %fd34;
	setp.neu.f64 	%p7, %fd35, 0d7FF0000000000000;
	@%p7 bra 	$L__BB0_29;
	mov.f64 	%fd52, 0d0000000000000000;
	mul.rn.f64 	%fd194, %fd34, %fd52;
	mov.b32 	%r52, 0;
	bra.uni 	$L__BB0_31;
$L__BB0_29:
	mul.f64 	%fd47, %fd34, 0d3FE45F306DC9C883;
	cvt.rni.s32.f64 	%r52, %fd47;
	cvt.rn.f64.s32 	%fd48, %r52;
	fma.rn.f64 	%fd49, %fd48, 0dBFF921FB54442D18, %fd34;
	fma.rn.f64 	%fd50, %fd48, 0dBC91A62633145C00, %fd49;
	fma.rn.f64 	%fd194, %fd48, 0dB97B839A252049C0, %fd50;
	setp.ltu.f64 	%p8, %fd35, 0d41E0000000000000;
	@%p8 bra 	$L__BB0_31;
	{ // callseq 0, 0
	.param .b64 param0;
	st.param.f64 	[param0], %fd34;
	.param .align 16 .b8 retval0[16];
	call.uni (retval0), 
	__internal_trig_reduction_slowpathd, 
	(
	param0
	);
	ld.param.f64 	%fd194, [retval0];
	ld.param.b32 	%r52, [retval0+8];
	} // callseq 0
$L__BB0_31:
	shl.b32 	%r26, %r52, 6;
	cvt.u64.u32 	%rd7, %r26;
	and.b64  	%rd8, %rd7, 64;
	add.s64 	%rd10, %rd21, %rd8;
	mul.rn.f64 	%fd53, %fd194, %fd194;
	and.b32  	%r27, %r52, 1;
	setp.eq.b32 	%p9, %r27, 1;
	selp.f64 	%fd54, 0dBDA8FF8320FD8164, 0d3DE5DB65F9785EBA, %p9;
	ld.global.nc.v2.f64 	{%fd55, %fd56}, [%rd10];
	fma.rn.f64 	%fd57, %fd54, %fd53, %fd55;
	fma.rn.f64 	%fd58, %fd57, %fd53, %fd56;
	ld.global.nc.v2.f64 	{%fd59, %fd60}, [%rd10+16];
	fma.rn.f64 	%fd61, %fd58, %fd53, %fd59;
	fma.rn.f64 	%fd62, %fd61, %fd53, %fd60;
	ld.global.nc.v2.f64 	{%fd63, %fd64}, [%rd10+32];
	fma.rn.f64 	%fd65, %fd62, %fd53, %fd63;
	fma.rn.f64 	%fd66, %fd65, %fd53, %fd64;
	fma.rn.f64 	%fd67, %fd66, %fd194, %fd194;
	fma.rn.f64 	%fd68, %fd66, %fd53, 0d3FF0000000000000;
	selp.f64 	%fd69, %fd68, %fd67, %p9;
	and.b32  	%r28, %r52, 2;
	setp.eq.s32 	%p10, %r28, 0;
	mov.f64 	%fd70, 0d0000000000000000;
	sub.f64 	%fd71, %fd70, %fd69;
	selp.f64 	%fd72, %fd69, %fd71, %p10;
	fma.rn.f64 	%fd73, %fd33, %fd72, %fd33;
	ld.global.f64 	%fd74, [B_y];
	sub.f64 	%fd195, %fd73, %fd74;
$L__BB0_32:
	abs.f64 	%fd173, %fd195;
	setp.geu.f64 	%p23, %fd173, 0d3EB0C6F7A0B5ED8D;
	@%p23 bra 	$L__BB0_34;
	add.s32 	%r53, %r53, 1;
	st.global.u32 	[counter], %r53;
$L__BB0_34:
	fma.rn.f64 	%fd174, %fd195, 0dBF747AE147AE147B, %fd3;
	add.s64 	%rd24, %rd1, %rd5;
	st.global.f64 	[%rd24], %fd174;
	add.s32 	%r46, %r46, 1;
	setp.ne.s32 	%p24, %r46, 5;
	@%p24 bra 	$L__BB0_5;
	ld.global.f64 	%fd175, [%rd1];
	st.global.f64 	[%rd2], %fd175;
	ld.global.f64 	%fd197, [%rd1+8];
	st.global.f64 	[%rd2+8], %fd197;
	ld.global.f64 	%fd176, [%rd1+16];
	st.global.f64 	[%rd2+16], %fd176;
	ld.global.f64 	%fd177, [%rd1+24];
	st.global.f64 	[%rd2+24], %fd177;
	ld.global.f64 	%fd178, [%rd1+32];
	st.global.f64 	[%rd2+32], %fd178;
	setp.lt.s32 	%p25, %r53, 5;
	@%p25 bra 	$L__BB0_4;
	ld.global.f64 	%fd196, [n];
$L__BB0_37:
	ld.global.f64 	%fd179, [v];
	ld.global.f64 	%fd180, [A_y];
	fma.rn.f64 	%fd181, %fd179, 0d3F847AE147AE147B, %fd180;
	st.global.f64 	[A_y], %fd181;
	st.global.f64 	[B_y], %fd181;
	ld.global.f64 	%fd182, [%rd2];
	sub.f64 	%fd183, %fd197, %fd182;
	st.global.f64 	[l], %fd183;
	fma.rn.f64 	%fd184, %fd183, 0d409F400000000000, 0dC08E8FFFFFFFFFFF;
	mul.f64 	%fd185, %fd184, 0d3F847AE147AE147B;
	div.rn.f64 	%fd186, %fd185, 0d4059000000000000;
	add.f64 	%fd187, %fd179, %fd186;
	st.global.f64 	[v], %fd187;
	add.f64 	%fd188, %fd196, 0d3F847AE147AE147B;
	st.global.f64 	[n], %fd188;
	mov.b32 	%r44, 0;
	st.global.u32 	[counter], %r44;
	setp.lt.f64 	%p26, %fd188, 0d4004000000000000;
	@%p26 bra 	$L__BB0_3;
$L__BB0_38:
	ret;

}
.func  (.param .align 16 .b8 func_retval0[16]) __internal_trig_reduction_slowpathd(
	.param .b64 __internal_trig_reduction_slowpathd_param_0
)
{
	.local .align 8 .b8 	__local_depot1[40];
	.reg .b64 	%SP;
	.reg .b64 	%SPL;
	.reg .pred 	%p<10>;
	.reg .b32 	%r<47>;
	.reg .b64 	%rd<74>;
	.reg .b64 	%fd<5>;

	mov.u64 	%SPL, __local_depot1;
	ld.param.f64 	%fd4, [__internal_trig_reduction_slowpathd_param_0];
	add.u64 	%rd1, %SPL, 0;
	{
	.reg .b32 %temp; 
	mov.b64 	{%temp, %r1}, %fd4;
	}
	shr.u32 	%r2, %r1, 20;
	and.b32  	%r3, %r2, 2047;
	setp.eq.s32 	%p1, %r3, 2047;
	mov.b32 	%r46, 0;
	@%p1 bra 	$L__BB1_9;
	add.s32 	%r20, %r3, -1024;
	mov.b64 	%rd20, %fd4;
	shl.b64 	%rd2, %rd20, 11;
	shr.u32 	%r4, %r20, 6;
	sub.s32 	%r45, 15, %r4;
	sub.s32 	%r21, 19, %r4;
	setp.lt.u32 	%p2, %r20, 128;
	selp.b32 	%r6, 18, %r21, %p2;
	setp.ge.s32 	%p3, %r45, %r6;
	mov.b64 	%rd70, 0;
	@%p3 bra 	$L__BB1_4;
	add.s32 	%r23, %r6, %r4;
	neg.s32 	%r43, %r23;
	or.b64  	%rd3, %rd2, -9223372036854775808;
	mov.b64 	%rd70, 0;
	mov.b32 	%r42, 0;
	mov.u64 	%rd25, __cudart_i2opi_d;
	mov.u32 	%r44, %r45;
$L__BB1_3:
	.pragma "nounroll";
	mul.wide.s32 	%rd22, %r42, 8;
	add.s64 	%rd23, %rd1, %rd22;
	mul.wide.s32 	%rd24, %r44, 8;
	add.s64 	%rd26, %rd25, %rd24;
	ld.global.nc.u64 	%rd27, [%rd26];
	{
	.reg .u32 %r0, %r1, %r2, %r3, %alo, %ahi, %blo, %bhi, %clo, %chi;
	mov.b64 	{%alo,%ahi}, %rd27;
	mov.b64 	{%blo,%bhi}, %rd3;
	mov.b64 	{%clo,%chi}, %rd70;
	mad.lo.cc.u32 	%r0, %alo, %blo, %clo;
	madc.hi.cc.u32 	%r1, %alo, %blo, %chi;
	madc.hi.u32 	%r2, %alo, %bhi, 0;
	mad.lo.cc.u32 	%r1, %alo, %bhi, %r1;
	madc.hi.cc.u32 	%r2, %ahi, %blo, %r2;
	madc.hi.u32 	%r3, %ahi, %bhi, 0;
	mad.lo.cc.u32 	%r1, %ahi, %blo, %r1;
	madc.lo.cc.u32 	%r2, %ahi, %bhi, %r2;
	addc.u32 	%r3, %r3, 0;
	mov.b64 	%rd28, {%r0,%r1};
	mov.b64 	%rd70, {%r2,%r3};
	}
	st.local.u64 	[%rd23], %rd28;
	add.s32 	%r44, %r44, 1;
	add.s32 	%r43, %r43, 1;
	add.s32 	%r42, %r42, 1;
	setp.ne.s32 	%p4, %r43, -15;
	mov.u32 	%r45, %r6;
	@%p4 bra 	$L__BB1_3;
$L__BB1_4:
	cvt.s64.s32 	%rd29, %r45;
	cvt.u64.u32 	%rd30, %r4;
	add.s64 	%rd31, %rd30, %rd29;
	shl.b64 	%rd32, %rd31, 3;
	add.s64 	%rd33, %rd1, %rd32;
	st.local.u64 	[%rd33+-120], %rd70;
	and.b32  	%r15, %r2, 63;
	ld.local.u64 	%rd72, [%rd1+16];
	ld.local.u64 	%rd71, [%rd1+24];
	setp.eq.s32 	%p5, %r15, 0;
	@%p5 bra 	$L__BB1_6;
	shl.b64 	%rd34, %rd71, %r15;
	shr.u64 	%rd35, %rd72, 1;
	xor.b32  	%r24, %r15, 63;
	shr.u64 	%rd36, %rd35, %r24;
	or.b64  	%rd71, %rd34, %rd36;
	ld.local.u64 	%rd37, [%rd1+8];
	shl.b64 	%rd38, %rd72, %r15;
	shr.u64 	%rd39, %rd37, 1;
	shr.u64 	%rd40, %rd39, %r24;
	or.b64  	%rd72, %rd38, %rd40;
$L__BB1_6:
	and.b32  	%r25, %r1, -2147483648;
	shr.u64 	%rd41, %rd71, 62;
	cvt.u32.u64 	%r26, %rd41;
	mov.b64 	{%r27, %r28}, %rd71;
	mov.b64 	{%r29, %r30}, %rd72;
	shf.l.wrap.b32 	%r31, %r30, %r27, 2;
	shf.l.wrap.b32 	%r32, %r27, %r28, 2;
	mov.b64 	%rd42, {%r31, %r32};
	shl.b64 	%rd43, %rd72, 2;
	shr.u64 	%rd44, %rd42, 63;
	cvt.u32.u64 	%r33, %rd44;
	add.s32 	%r34, %r33, %r26;
	setp.eq.s32 	%p6, %r25, 0;
	neg.s32 	%r35, %r34;
	selp.b32 	%r46, %r34, %r35, %p6;
	setp.gt.s64 	%p7, %rd42, -1;
	mov.b64 	%rd45, 0;
	{
	.reg .u32 %r0, %r1, %r2, %r3, %a0, %a1, %a2, %a3, %b0, %b1, %b2, %b3;
	mov.b64 	{%a0,%a1}, %rd45;
	mov.b64 	{%a2,%a3}, %rd45;
	mov.b64 	{%b0,%b1}, %rd43;
	mov.b64 	{%b2,%b3}, %rd42;
	sub.cc.u32 	%r0, %a0, %b0;
	subc.cc.u32 	%r1, %a1, %b1;
	subc.cc.u32 	%r2, %a2, %b2;
	subc.u32 	%r3, %a3, %b3;
	mov.b64 	%rd46, {%r0,%r1};
	mov.b64 	%rd47, {%r2,%r3};
	}
	xor.b32  	%r36, %r25, -2147483648;
	selp.b64 	%rd73, %rd42, %rd47, %p7;
	selp.b64 	%rd14, %rd43, %rd46, %p7;
	selp.b32 	%r17, %r25, %r36, %p7;
	clz.b64 	%r37, %rd73;
	cvt.u64.u32 	%rd15, %r37;
	setp.eq.s32 	%p8, %r37, 0;
	@%p8 bra 	$L__BB1_8;
	cvt.u32.u64 	%r38, %rd15;
	and.b32  	%r39, %r38, 63;
	shl.b64 	%rd48, %rd73, %r39;
	shr.u64 	%rd49, %rd14, 1;
	not.b32 	%r40, %r38;
	and.b32  	%r41, %r40, 63;
	shr.u64 	%rd50, %rd49, %r41;
	or.b64  	%rd73, %rd48, %rd50;
$L__BB1_8:
	mov.b64 	%rd51, -3958705157555305931;
	{
	.reg .u32 %r0, %r1, %r2, %r3, %alo, %ahi, %blo, %bhi;
	mov.b64 	{%alo,%ahi}, %rd73;
	mov.b64 	{%blo,%bhi}, %rd51;
	mul.lo.u32 	%r0, %alo, %blo;
	mul.hi.u32 	%r1, %alo, %blo;
	mad.lo.cc.u32 	%r1, %alo, %bhi, %r1;
	madc.hi.u32 	%r2, %alo, %bhi, 0;
	mad.lo.cc.u32 	%r1, %ahi, %blo, %r1;
	madc.hi.cc.u32 	%r2, %ahi, %blo, %r2;
	madc.hi.u32 	%r3, %ahi, %bhi, 0;
	mad.lo.cc.u32 	%r2, %ahi, %bhi, %r2;
	addc.u32 	%r3, %r3, 0;
	mov.b64 	%rd52, {%r0,%r1};
	mov.b64 	%rd53, {%r2,%r3};
	}
	setp.gt.s64 	%p9, %rd53, 0;
	{
	.reg .u32 %r0, %r1, %r2, %r3, %a0, %a1, %a2, %a3, %b0, %b1, %b2, %b3;
	mov.b64 	{%a0,%a1}, %rd52;
	mov.b64 	{%a2,%a3}, %rd53;
	mov.b64 	{%b0,%b1}, %rd52;
	mov.b64 	{%b2,%b3}, %rd53;
	add.cc.u32 	%r0, %a0, %b0;
	addc.cc.u32 	%r1, %a1, %b1;
	addc.cc.u32 	%r2, %a2, %b2;
	addc.u32 	%r3, %a3, %b3;
	mov.b64 	%rd54, {%r0,%r1};
	mov.b64 	%rd55, {%r2,%r3};
	}
	selp.b64 	%rd56, %rd55, %rd53, %p9;
	selp.s64 	%rd57, -1, 0, %p9;
	sub.s64 	%rd58, %rd57, %rd15;
	cvt.u64.u32 	%rd59, %r17;
	shl.b64 	%rd60, %rd59, 32;
	add.s64 	%rd61, %rd56, 1;
	shr.u64 	%rd62, %rd61, 10;
	add.s64 	%rd63, %rd62, 1;
	shr.u64 	%rd64, %rd63, 1;
	shl.b64 	%rd65, %rd58, 52;
	add.s64 	%rd66, %rd65, %rd64;
	add.s64 	%rd67, %rd66, 4602678819172646912;
	or.b64  	%rd68, %rd67, %rd60;
	mov.b64 	%fd4, %rd68;
$L__BB1_9:
	st.param.f64 	[func_retval0], %fd4;
	st.param.b32 	[func_retval0+8], %r46;
	ret;

}


// ===== COMPILED SASS (sm_100) =====

	.target	sm_100

	.elftype	@"ET_EXEC"


//--------------------- .note.nv.tkinfo           --------------------------
	.section	.note.nv.tkinfo,"",@"SHT_NOTE"
	.sectionflags	@"SHF_NOTE_NV_TKINFO"
	.tkinfo
        /*0018*/ 	.word	0x00000002
        /*0030*/ 	.string	""
        /*0030*/ 	.string	"ptxas"
        /*0030*/ 	.string	"Cuda compilation tools, release 13.0, V13.0.88"
        /*0030*/ 	.string	"Build cuda_13.0.r13.0/compiler.36424714_0"
        /*0030*/ 	.string	"-arch sm_100 -m 64 "



//--------------------- .note.nv.cuinfo           --------------------------
	.section	.note.nv.cuinfo,"",@"SHT_NOTE"
	.sectionflags	@"SHF_NOTE_NV_CUINFO"
        /*0018*/ 	.short	0x0002
        /*001a*/ 	.short	0x0064
        /*001c*/ 	.short	0x0082
	.zero		2


//--------------------- .nv.info                  --------------------------
	.section	.nv.info,"",@"SHT_CUDA_INFO"
	.align	4


	//----- nvinfo : EIATTR_REGCOUNT
	.align		4
        /*0000*/ 	.byte	0x04, 0x2f
        /*0002*/ 	.short	(.L_20 - .L_19)
	.align		4
.L_19:
        /*0004*/ 	.word	index@(_Z7RoutinePdS_)
        /*0008*/ 	.word	0x00000020


	//----- nvinfo : EIATTR_FRAME_SIZE
	.align		4
.L_20:
        /*000c*/ 	.byte	0x04, 0x11
        /*000e*/ 	.short	(.L_22 - .L_21)
	.align		4
.L_21:
        /*0010*/ 	.word	index@($_Z7RoutinePdS_$__internal_trig_reduction_slowpathd)
        /*0014*/ 	.word	0x00000028


	//----- nvinfo : EIATTR_FRAME_SIZE
	.align		4
.L_22:
        /*0018*/ 	.byte	0x04, 0x11
        /*001a*/ 	.short	(.L_24 - .L_23)
	.align		4
.L_23:
        /*001c*/ 	.word	index@($__internal_0_$__cuda_sm20_div_rn_f64_full)
        /*0020*/ 	.word	0x00000028


	//----- nvinfo : EIATTR_FRAME_SIZE
	.align		4
.L_24:
        /*0024*/ 	.byte	0x04, 0x11
        /*0026*/ 	.short	(.L_26 - .L_25)
	.align		4
.L_25:
        /*0028*/ 	.word	index@(_Z7RoutinePdS_)
        /*002c*/ 	.word	0x00000028


	//----- nvinfo : EIATTR_MIN_STACK_SIZE
	.align		4
.L_26:
        /*0030*/ 	.byte	0x04, 0x12
        /*0032*/ 	.short	(.L_28 - .L_27)
	.align		4
.L_27:
        /*0034*/ 	.word	index@(_Z7RoutinePdS_)
        /*0038*/ 	.word	0x00000028
.L_28:


//--------------------- .nv.compat                --------------------------
	.section	.nv.compat,"",@"SHT_CUDA_COMPAT_INFO"
	.align	4
        /*0000*/ 	.byte	0x02, 0x09, 0x00, 0x00, 0x02, 0x02, 0x01, 0x00, 0x02, 0x05, 0x05, 0x00, 0x03, 0x07, 0x01, 0x01
        /*0010*/ 	.byte	0x02, 0x03, 0x00, 0x00, 0x02, 0x06, 0x01, 0x00, 0x04, 0x0b, 0x08, 0x00, 0x01, 0x00, 0x00, 0x00
        /*0020*/ 	.byte	0x00, 0x00, 0x00, 0x00


//--------------------- .nv.info._Z7RoutinePdS_   --------------------------
	.section	.nv.info._Z7RoutinePdS_,"",@"SHT_CUDA_INFO"
	.sectionflags	@""
	.align	4


	//----- nvinfo : EIATTR_CUDA_API_VERSION
	.align		4
        /*0000*/ 	.byte	0x04, 0x37
        /*0002*/ 	.short	(.L_30 - .L_29)
.L_29:
        /*0004*/ 	.word	0x00000082


	//----- nvinfo : EIATTR_KPARAM_INFO
	.align		4
.L_30:
        /*0008*/ 	.byte	0x04, 0x17
        /*000a*/ 	.short	(.L_32 - .L_31)
.L_31:
        /*000c*/ 	.word	0x00000000
        /*0010*/ 	.short	0x0001
        /*0012*/ 	.short	0x0008
        /*0014*/ 	.byte	0x00, 0xf5, 0x21, 0x00


	//----- nvinfo : EIATTR_KPARAM_INFO
	.align		4
.L_32:
        /*0018*/ 	.byte	0x04, 0x17
        /*001a*/ 	.short	(.L_34 - .L_33)
.L_33:
        /*001c*/ 	.word	0x00000000
        /*0020*/ 	.short	0x0000
        /*0022*/ 	.short	0x0000
        /*0024*/ 	.byte	0x00, 0xf5, 0x21, 0x00


	//----- nvinfo : EIATTR_SPARSE_MMA_MASK
	.align		4
.L_34:
        /*0028*/ 	.byte	0x03, 0x50
        /*002a*/ 	.short	0x0000


	//----- nvinfo : EIATTR_MAXREG_COUNT
	.align		4
        /*002c*/ 	.byte	0x03, 0x1b
        /*002e*/ 	.short	0x00ff


	//----- nvinfo : EIATTR_MERCURY_ISA_VERSION
	.align		4
        /*0030*/ 	.byte	0x03, 0x5f
        /*0032*/ 	.short	0x0101


	//----- nvinfo : EIATTR_VRC_CTA_INIT_COUNT
	.align		4
        /*0034*/ 	.byte	0x02, 0x4a
	.zero		1
	.zero		1


	//----- nvinfo : EIATTR_EXIT_INSTR_OFFSETS
	.align		4
        /*0038*/ 	.byte	0x04, 0x1c
        /*003a*/ 	.short	(.L_36 - .L_35)


	//   ....[0]....
.L_35:
        /*003c*/ 	.word	0x00000060


	//   ....[1]....
        /*0040*/ 	.word	0x00000410


	//----- nvinfo : EIATTR_INDIRECT_BRANCH_TARGETS
	.align		4
.L_36:
        /*0044*/ 	.byte	0x04, 0x34
        /*0046*/ 	.short	(.L_38 - .L_37)


	//   ....[0]....
.L_37:
        /*0048*/ 	.word	.L_x_21@srel
        /*004c*/ 	.short	0x0
        /*004e*/ 	.short	0x0
        /*0050*/ 	.word	0x3
        /*0054*/ 	.word	.L_x_22@srel
        /*0058*/ 	.word	.L_x_23@srel
        /*005c*/ 	.word	.L_x_24@srel


	//----- nvinfo : EIATTR_CRS_STACK_SIZE
	.align		4
.L_38:
        /*0060*/ 	.byte	0x04, 0x1e
        /*0062*/ 	.short	(.L_40 - .L_39)
.L_39:
        /*0064*/ 	.word	0x00000000


	//----- nvinfo : EIATTR_CBANK_PARAM_SIZE
	.align		4
.L_40:
        /*0068*/ 	.byte	0x03, 0x19
        /*006a*/ 	.short	0x0010


	//----- nvinfo : EIATTR_PARAM_CBANK
	.align		4
        /*006c*/ 	.byte	0x04, 0x0a
        /*006e*/ 	.short	(.L_42 - .L_41)
	.align		4
.L_41:
        /*0070*/ 	.word	index@(.nv.constant0._Z7RoutinePdS_)
        /*0074*/ 	.short	0x0380
        /*0076*/ 	.short	0x0010


	//----- nvinfo : EIATTR_SW_WAR
	.align		4
.L_42:
        /*0078*/ 	.byte	0x04, 0x36
        /*007a*/ 	.short	(.L_44 - .L_43)
.L_43:
        /*007c*/ 	.word	0x00000008
.L_44:


//--------------------- .nv.callgraph             --------------------------
	.section	.nv.callgraph,"",@"SHT_CUDA_CALLGRAPH"
	.align	4
	.sectionentsize	8
	.align		4
        /*0000*/ 	.word	0x00000000
	.align		4
        /*0004*/ 	.word	0xffffffff
	.align		4
        /*0008*/ 	.word	0x00000000
	.align		4
        /*000c*/ 	.word	0xfffffffe
	.align		4
        /*0010*/ 	.word	0x00000000
	.align		4
        /*0014*/ 	.word	0xfffffffd
	.align		4
        /*0018*/ 	.word	0x00000000
	.align		4
        /*001c*/ 	.word	0xfffffffc


//--------------------- .nv.constant4             --------------------------
	.section	.nv.constant4,"a",@progbits
	.align	8
	.align		8
.nv.constant4:
        /*0000*/ 	.dword	counter
	.align		8
        /*0008*/ 	.dword	e
	.align		8
        /*0010*/ 	.dword	delta_tau
	.align		8
        /*0018*/ 	.dword	delta_t
	.align		8
        /*0020*/ 	.dword	p
	.align		8
        /*0028*/ 	.dword	m
	.align		8
        /*0030*/ 	.dword	g
	.align		8
        /*0038*/ 	.dword	t_max
	.align		8
        /*0040*/ 	.dword	n
	.align		8
        /*0048*/ 	.dword	l
	.align		8
        /*0050*/ 	.dword	A_y
	.align		8
        /*0058*/ 	.dword	v
	.align		8
        /*0060*/ 	.dword	v_next
	.align		8
        /*0068*/ 	.dword	A_x
	.align		8
        /*0070*/ 	.dword	B_x
	.align		8
        /*0078*/ 	.dword	B_y
	.align		8
        /*0080*/ 	.dword	C
	.align		8
        /*0088*/ 	.dword	__cudart_i2opi_d
	.align		8
        /*0090*/ 	.dword	__cudart_sin_cos_coeffs


//--------------------- .nv.constant2._Z7RoutinePdS_ --------------------------
	.section	.nv.constant2._Z7RoutinePdS_,"a",@progbits
	.sectionflags	@""
	.align	4
.nv.constant2._Z7RoutinePdS_:
        /*0000*/ 	.byte	0x00, 0x0e, 0x00, 0x00, 0x30, 0x0d, 0x00, 0x00, 0xe0, 0x11, 0x00, 0x00


//--------------------- .text._Z7RoutinePdS_      --------------------------
	.section	.text._Z7RoutinePdS_,"ax",@progbits
	.align	128
        .global         _Z7RoutinePdS_
        .type           _Z7RoutinePdS_,@function
        .size           _Z7RoutinePdS_,(.L_x_26 - _Z7RoutinePdS_)
        .other          _Z7RoutinePdS_,@"STO_CUDA_ENTRY STV_DEFAULT"
_Z7RoutinePdS_:
.text._Z7RoutinePdS_:
[----:B------:R-:W0:Y:S08]  /*0000*/  LDC R1, c[0x0][0x37c] ;  /* 0x0000df00ff017b82 */ /* 0x000e300000000800 */
[----:B------:R-:W1:Y:S01]  /*0010*/  LDC.64 R2, c[0x4][0x40] ;  /* 0x01001000ff027b82 */ /* 0x000e620000000a00 */
[----:B------:R-:W1:Y:S01]  /*0020*/  LDCU.64 UR4, c[0x0][0x358] ;  /* 0x00006b00ff0477ac */ /* 0x000e620008000a00 */
[----:B0-----:R-:W-:Y:S01]  /*0030*/  VIADD R1, R1, 0xffffffd8 ;  /* 0xffffffd801017836 */ /* 0x001fe20000000000 */
[----:B-1----:R-:W2:Y:S02]  /*0040*/  LDG.E.64 R4, desc[UR4][R2.64] ;  /* 0x0000000402047981 */ /* 0x002ea4000c1e1b00 */
[----:B--2---:R-:W-:-:S14]  /*0050*/  DSETP.GEU.AND P0, PT, R4, 2.5, PT ;  /* 0x400400000400742a */ /* 0x004fdc0003f0e000 */
[----:B------:R-:W-:Y:S05]  /*0060*/  @P0 EXIT ;  /* 0x000000000000094d */ /* 0x000fea0003800000 */
[----:B------:R-:W0:Y:S02]  /*0070*/  LDC.64 R2, c[0x4][RZ] ;  /* 0x01000000ff027b82 */ /* 0x000e240000000a00 */
[----:B0-----:R-:W2:Y:S02]  /*0080*/  LDG.E R2, desc[UR4][R2.64] ;  /* 0x0000000402027981 */ /* 0x001ea4000c1e1900 */
[----:B--2---:R-:W-:-:S13]  /*0090*/  ISETP.GE.AND P0, PT, R2, 0x5, PT ;  /* 0x000000050200780c */ /* 0x004fda0003f06270 */
[----:B------:R-:W-:Y:S05]  /*00a0*/  @!P0 BRA `(.L_x_0) ;  /* 0x0000000000dc8947 */ /* 0x000fea0003800000 */
[----:B------:R-:W0:Y:S02]  /*00b0*/  LDC.64 R2, c[0x0][0x380] ;  /* 0x0000e000ff027b82 */ /* 0x000e240000000a00 */
[----:B0-----:R-:W5:Y:S02]  /*00c0*/  LDG.E.64 R2, desc[UR4][R2.64+0x8] ;  /* 0x0000080402027981 */ /* 0x001f64000c1e1b00 */
.L_x_12:
[----:B------:R-:W0:Y:S08]  /*00d0*/  LDC.64 R6, c[0x4][0x58] ;  /* 0x01001600ff067b82 */ /* 0x000e300000000a00 */
[----:B------:R-:W1:Y:S01]  /*00e0*/  LDC.64 R8, c[0x4][0x50] ;  /* 0x01001400ff087b82 */ /* 0x000e620000000a00 */
[----:B0-----:R-:W2:Y:S04]  /*00f0*/  LDG.E.64 R6, desc[UR4][R6.64] ;  /* 0x0000000406067981 */ /* 0x001ea8000c1e1b00 */
[----:B-1----:R-:W2:Y:S03]  /*0100*/  LDG.E.64 R10, desc[UR4][R8.64] ;  /* 0x00000004080a7981 */ /* 0x002ea6000c1e1b00 */
[----:B------:R-:W0:Y:S01]  /*0110*/  LDC.64 R12, c[0x4][0x78] ;  /* 0x01001e00ff0c7b82 */ /* 0x000e220000000a00 */
[----:B------:R-:W-:Y:S01]  /*0120*/  UMOV UR6, 0x47ae147b ;  /* 0x47ae147b00067882 */ /* 0x000fe20000000000 */
[----:B------:R-:W-:-:S06]  /*0130*/  UMOV UR7, 0x3f847ae1 ;  /* 0x3f847ae100077882 */ /* 0x000fcc0000000000 */
[----:B------:R-:W1:Y:S01]  /*0140*/  LDC.64 R22, c[0x0][0x380] ;  /* 0x0000e000ff167b82 */ /* 0x000e620000000a00 */
[----:B------:R-:W3:Y:S01]  /*0150*/  MUFU.RCP64H R17, 100 ;  /* 0x4059000000117908 */ /* 0x000ee20000001800 */
[----:B------:R-:W-:Y:S02]  /*0160*/  IMAD.MOV.U32 R20, RZ, RZ, 0x0 ;  /* 0x00000000ff147424 */ /* 0x000fe400078e00ff */
[----:B------:R-:W-:Y:S01]  /*0170*/  IMAD.MOV.U32 R21, RZ, RZ, 0x40590000 ;  /* 0x40590000ff157424 */ /* 0x000fe200078e00ff */
[----:B--2---:R-:W-:-:S07]  /*0180*/  DFMA R10, R6, UR6, R10 ;  /* 0x00000006060a7c2b */ /* 0x004fce000800000a */
[----:B------:R2:W-:Y:S04]  /*0190*/  STG.E.64 desc[UR4][R8.64], R10 ;  /* 0x0000000a08007986 */ /* 0x0005e8000c101b04 */
[----:B0-----:R0:W-:Y:S04]  /*01a0*/  STG.E.64 desc[UR4][R12.64], R10 ;  /* 0x0000000a0c007986 */ /* 0x0011e8000c101b04 */
[----:B-1----:R-:W4:Y:S01]  /*01b0*/  LDG.E.64 R14, desc[UR4][R22.64] ;  /* 0x00000004160e7981 */ /* 0x002f22000c1e1b00 */
[----:B------:R-:W-:Y:S01]  /*01c0*/  IMAD.MOV.U32 R16, RZ, RZ, 0x1 ;  /* 0x00000001ff107424 */ /* 0x000fe200078e00ff */
[----:B------:R-:W-:Y:S01]  /*01d0*/  UMOV UR8, 0x0 ;  /* 0x0000000000087882 */ /* 0x000fe20000000000 */
[----:B------:R-:W-:-:S04]  /*01e0*/  UMOV UR9, 0x409f4000 ;  /* 0x409f400000097882 */ /* 0x000fc80000000000 */
[----:B---3--:R-:W-:-:S08]  /*01f0*/  DFMA R18, R16, -R20, 1 ;  /* 0x3ff000001012742b */ /* 0x008fd00000000814 */
[----:B------:R-:W-:-:S08]  /*0200*/  DFMA R18, R18, R18, R18 ;  /* 0x000000121212722b */ /* 0x000fd00000000012 */
[----:B------:R-:W-:-:S08]  /*0210*/  DFMA R18, R16, R18, R16 ;  /* 0x000000121012722b */ /* 0x000fd00000000010 */
[----:B--2---:R-:W-:-:S08]  /*0220*/  DFMA R8, R18, -R20, 1 ;  /* 0x3ff000001208742b */ /* 0x004fd00000000814 */
[----:B------:R-:W-:Y:S02]  /*0230*/  DFMA R18, R18, R8, R18 ;  /* 0x000000081212722b */ /* 0x000fe40000000012 */
[----:B------:R-:W1:Y:S01]  /*0240*/  LDC.64 R8, c[0x4][0x48] ;  /* 0x01001200ff087b82 */ /* 0x000e620000000a00 */
[----:B----45:R-:W-:Y:S01]  /*0250*/  DADD R14, -R14, R2 ;  /* 0x000000000e0e7229 */ /* 0x030fe20000000102 */
[----:B------:R-:W-:Y:S02]  /*0260*/  IMAD.MOV.U32 R2, RZ, RZ, -0x1 ;  /* 0xffffffffff027424 */ /* 0x000fe400078e00ff */
[----:B------:R-:W-:-:S04]  /*0270*/  IMAD.MOV.U32 R3, RZ, RZ, 0x408e8fff ;  /* 0x408e8fffff037424 */ /* 0x000fc800078e00ff */
[----:B-1----:R1:W-:Y:S02]  /*0280*/  STG.E.64 desc[UR4][R8.64], R14 ;  /* 0x0000000e08007986 */ /* 0x0023e4000c101b04 */
[----:B------:R-:W-:-:S08]  /*0290*/  DFMA R2, R14, UR8, -R2 ;  /* 0x000000080e027c2b */ /* 0x000fd00008000802 */
[----:B------:R-:W-:-:S08]  /*02a0*/  DMUL R16, R2, UR6 ;  /* 0x0000000602107c28 */ /* 0x000fd00008000000 */
[----:B------:R-:W-:Y:S02]  /*02b0*/  DMUL R2, R16, R18 ;  /* 0x0000001210027228 */ /* 0x000fe40000000000 */
[----:B------:R-:W-:-:S06]  /*02c0*/  FSETP.GEU.AND P1, PT, |R17|, 6.5827683646048100446e-37, PT ;  /* 0x036000001100780b */ /* 0x000fcc0003f2e200 */
[----:B0-----:R-:W-:-:S08]  /*02d0*/  DFMA R10, R2, -100, R16 ;  /* 0xc0590000020a782b */ /* 0x001fd00000000010 */
[----:B------:R-:W-:-:S10]  /*02e0*/  DFMA R2, R18, R10, R2 ;  /* 0x0000000a1202722b */ /* 0x000fd40000000002 */
[----:B------:R-:W-:-:S05]  /*02f0*/  FFMA R0, RZ, 3.390625, R3 ;  /* 0x40590000ff007823 */ /* 0x000fca0000000003 */
[----:B------:R-:W-:-:S13]  /*0300*/  FSETP.GT.AND P0, PT, |R0|, 1.469367938527859385e-39, PT ;  /* 0x001000000000780b */ /* 0x000fda0003f04200 */
[----:B-1----:R-:W-:Y:S05]  /*0310*/  @P0 BRA P1, `(.L_x_1) ;  /* 0x0000000000100947 */ /* 0x002fea0000800000 */
[----:B------:R-:W-:-:S07]  /*0320*/  MOV R0, 0x340 ;  /* 0x0000034000007802 */ /* 0x000fce0000000f00 */
[----:B------:R-:W-:Y:S05]  /*0330*/  CALL.REL.NOINC `($__internal_0_$__cuda_sm20_div_rn_f64_full) ;  /* 0x0000001400287944 */ /* 0x000fea0003c00000 */
[----:B------:R-:W-:Y:S02]  /*0340*/  IMAD.MOV.U32 R2, RZ, RZ, R12 ;  /* 0x000000ffff027224 */ /* 0x000fe400078e000c */
[----:B------:R-:W-:-:S07]  /*0350*/  IMAD.MOV.U32 R3, RZ, RZ, R13 ;  /* 0x000000ffff037224 */ /* 0x000fce00078e000d */
.L_x_1:
[----:B------:R-:W0:Y:S01]  /*0360*/  LDC.64 R8, c[0x4][0x58] ;  /* 0x01001600ff087b82 */ /* 0x000e220000000a00 */
[----:B------:R-:W-:Y:S01]  /*0370*/  UMOV UR6, 0x47ae147b ;  /* 0x47ae147b00067882 */ /* 0x000fe20000000000 */
[----:B------:R-:W-:Y:S01]  /*0380*/  UMOV UR7, 0x3f847ae1 ;  /* 0x3f847ae100077882 */ /* 0x000fe20000000000 */
[----:B------:R-:W-:Y:S02]  /*0390*/  DADD R2, R6, R2 ;  /* 0x0000000006027229 */ /* 0x000fe40000000002 */
[----:B------:R-:W-:-:S03]  /*03a0*/  DADD R4, R4, UR6 ;  /* 0x0000000604047e29 */ /* 0x000fc60008000000 */
[----:B------:R-:W1:Y:S05]  /*03b0*/  LDC.64 R10, c[0x4][0x40] ;  /* 0x01001000ff0a7b82 */ /* 0x000e6a0000000a00 */
[----:B------:R-:W-:-:S03]  /*03c0*/  DSETP.GEU.AND P0, PT, R4, 2.5, PT ;  /* 0x400400000400742a */ /* 0x000fc60003f0e000 */
[----:B------:R-:W2:Y:S01]  /*03d0*/  LDC.64 R12, c[0x4][RZ] ;  /* 0x01000000ff0c7b82 */ /* 0x000ea20000000a00 */
[----:B0-----:R3:W-:Y:S04]  /*03e0*/  STG.E.64 desc[UR4][R8.64], R2 ;  /* 0x0000000208007986 */ /* 0x0017e8000c101b04 */
[----:B-1----:R3:W-:Y:S04]  /*03f0*/  STG.E.64 desc[UR4][R10.64], R4 ;  /* 0x000000040a007986 */ /* 0x0027e8000c101b04 */
[----:B--2---:R3:W-:Y:S02]  /*0400*/  STG.E desc[UR4][R12.64], RZ ;  /* 0x000000ff0c007986 */ /* 0x0047e4000c101904 */
[----:B------:R-:W-:Y:S05]  /*0410*/  @P0 EXIT ;  /* 0x000000000000094d */ /* 0x000fea0003800000 */
.L_x_0:
[----:B0-----:R-:W0:Y:S01]  /*0420*/  LDC.64 R16, c[0x0][0x380] ;  /* 0x0000e000ff107b82 */ /* 0x001e220000000a00 */
[----:B------:R-:W-:Y:S01]  /*0430*/  IMAD.MOV.U32 R0, RZ, RZ, RZ ;  /* 0x000000ffff007224 */ /* 0x000fe200078e00ff */
[----:B------:R-:W1:Y:S01]  /*0440*/  LDCU.64 UR8, c[0x4][0x90] ;  /* 0x01001200ff0877ac */ /* 0x000e620008000a00 */
[----:B---3--:R-:W-:-:S05]  /*0450*/  IMAD.MOV.U32 R2, RZ, RZ, RZ ;  /* 0x000000ffff027224 */ /* 0x008fca00078e00ff */
[----:B------:R-:W2:Y:S02]  /*0460*/  LDC.64 R4, c[0x0][0x388] ;  /* 0x0000e200ff047b82 */ /* 0x000ea40000000a00 */
.L_x_11:
[----:B0--3--:R-:W-:-:S06]  /*0470*/  IMAD.WIDE.U32 R6, R2, 0x8, R16 ;  /* 0x0000000802067825 */ /* 0x009fcc00078e0010 */
[----:B------:R-:W5:Y:S01]  /*0480*/  LDG.E.64 R6, desc[UR4][R6.64] ;  /* 0x0000000406067981 */ /* 0x000f62000c1e1b00 */
[----:B------:R-:W-:-:S13]  /*0490*/  ISETP.GT.AND P0, PT, R2, 0x1, PT ;  /* 0x000000010200780c */ /* 0x000fda0003f04270 */
[----:B------:R-:W-:Y:S05]  /*04a0*/  @P0 BRA `(.L_x_2) ;  /* 0x0000000800080947 */ /* 0x000fea0003800000 */
[----:B------:R-:W-:-:S13]  /*04b0*/  ISETP.NE.AND P0, PT, R2, RZ, PT ;  /* 0x000000ff0200720c */ /* 0x000fda0003f05270 */
[----:B------:R-:W-:Y:S05]  /*04c0*/  @!P0 BRA `(.L_x_3) ;  /* 0x0000000400008947 */ /* 0x000fea0003800000 */
[----:B------:R-:W0:Y:S02]  /*04d0*/  LDC.64 R8, c[0x0][0x380] ;  /* 0x0000e000ff087b82 */ /* 0x000e240000000a00 */
[----:B0-----:R-:W3:Y:S04]  /*04e0*/  LDG.E.64 R22, desc[UR4][R8.64+0x20] ;  /* 0x0000200408167981 */ /* 0x001ee8000c1e1b00 */
[----:B------:R0:W5:Y:S04]  /*04f0*/  LDG.E.64 R18, desc[UR4][R8.64+0x8] ;  /* 0x0000080408127981 */ /* 0x000168000c1e1b00 */
[----:B------:R0:W5:Y:S01]  /*0500*/  LDG.E.64 R20, desc[UR4][R8.64+0x10] ;  /* 0x0000100408147981 */ /* 0x000162000c1e1b00 */
[----:B------:R-:W-:Y:S01]  /*0510*/  UMOV UR6, 0x3d68405c ;  /* 0x3d68405c00067882 */ /* 0x000fe20000000000 */
[----:B------:R-:W-:-:S02]  /*0520*/  UMOV UR7, 0x4012d97c ;  /* 0x4012d97c00077882 */ /* 0x000fc40000000000 */
[----:B---3--:R-:W-:-:S08]  /*0530*/  DADD R22, R22, UR6 ;  /* 0x0000000616167e29 */ /* 0x008fd00008000000 */
[----:B------:R-:W-:-:S14]  /*0540*/  DSETP.NEU.AND P0, PT, |R22|, +INF , PT ;  /* 0x7ff000001600742a */ /* 0x000fdc0003f0d200 */
[----:B------:R-:W-:Y:S01]  /*0550*/  @!P0 DMUL R24, RZ, R22 ;  /* 0x00000016ff188228 */ /* 0x000fe20000000000 */
[----:B------:R-:W-:Y:S01]  /*0560*/  @!P0 IMAD.MOV.U32 R3, RZ, RZ, 0x1 ;  /* 0x00000001ff038424 */ /* 0x000fe200078e00ff */
[----:B0-----:R-:W-:Y:S09]  /*0570*/  @!P0 BRA `(.L_x_4) ;  /* 0x0000000000508947 */ /* 0x001ff20003800000 */
[----:B------:R-:W-:Y:S01]  /*0580*/  UMOV UR6, 0x6dc9c883 ;  /* 0x6dc9c88300067882 */ /* 0x000fe20000000000 */
[----:B------:R-:W-:Y:S01]  /*0590*/  UMOV UR7, 0x3fe45f30 ;  /* 0x3fe45f3000077882 */ /* 0x000fe20000000000 */
[C---:B------:R-:W-:Y:S02]  /*05a0*/  DSETP.GE.AND P0, PT, |R22|.reuse, 2.14748364800000000000e+09, PT ;  /* 0x41e000001600742a */ /* 0x040fe40003f06200 */
[----:B------:R-:W-:Y:S01]  /*05b0*/  DMUL R8, R22, UR6 ;  /* 0x0000000616087c28 */ /* 0x000fe20008000000 */
[----:B------:R-:W-:Y:S01]  /*05c0*/  UMOV UR6, 0x54442d18 ;  /* 0x54442d1800067882 */ /* 0x000fe20000000000 */
[----:B------:R-:W-:-:S04]  /*05d0*/  UMOV UR7, 0x3ff921fb ;  /* 0x3ff921fb00077882 */ /* 0x000fc80000000000 */
[----:B------:R-:W0:Y:S08]  /*05e0*/  F2I.F64 R3, R8 ;  /* 0x0000000800037311 */ /* 0x000e300000301100 */
[----:B0-----:R-:W0:Y:S02]  /*05f0*/  I2F.F64 R24, R3 ;  /* 0x0000000300187312 */ /* 0x001e240000201c00 */
[----:B0-----:R-:W-:Y:S01]  /*0600*/  DFMA R10, R24, -UR6, R22 ;  /* 0x80000006180a7c2b */ /* 0x001fe20008000016 */
[----:B------:R-:W-:Y:S01]  /*0610*/  UMOV UR6, 0x33145c00 ;  /* 0x33145c0000067882 */ /* 0x000fe20000000000 */
[----:B------:R-:W-:-:S06]  /*0620*/  UMOV UR7, 0x3c91a626 ;  /* 0x3c91a62600077882 */ /* 0x000fcc0000000000 */
[----:B------:R-:W-:Y:S01]  /*0630*/  DFMA R10, R24, -UR6, R10 ;  /* 0x80000006180a7c2b */ /* 0x000fe2000800000a */
[----:B------:R-:W-:Y:S01]  /*0640*/  UMOV UR6, 0x252049c0 ;  /* 0x252049c000067882 */ /* 0x000fe20000000000 */
[----:B------:R-:W-:-:S06]  /*0650*/  UMOV UR7, 0x397b839a ;  /* 0x397b839a00077882 */ /* 0x000fcc0000000000 */
[----:B------:R-:W-:Y:S01]  /*0660*/  DFMA R24, R24, -UR6, R10 ;  /* 0x8000000618187c2b */ /* 0x000fe2000800000a */
[----:B------:R-:W-:Y:S10]  /*0670*/  @!P0 BRA `(.L_x_5) ;  /* 0x00000000000c8947 */ /* 0x000ff40003800000 */
[----:B------:R-:W-:Y:S01]  /*0680*/  IMAD.MOV.U32 R10, RZ, RZ, R22 ;  /* 0x000000ffff0a7224 */ /* 0x000fe200078e0016 */
[----:B------:R-:W-:-:S07]  /*0690*/  MOV R22, 0x6b0 ;  /* 0x000006b000167802 */ /* 0x000fce0000000f00 */
[----:B-12--5:R-:W-:Y:S05]  /*06a0*/  CALL.REL.NOINC `($_Z7RoutinePdS_$__internal_trig_reduction_slowpathd) ;  /* 0x0000001400887944 */ /* 0x026fea0003c00000 */
.L_x_5:
[----:B------:R-:W-:-:S07]  /*06b0*/  VIADD R3, R3, 0x1 ;  /* 0x0000000103037836 */ /* 0x000fce0000000000 */
.L_x_4:
[----:B------:R-:W-:-:S05]  /*06c0*/  IMAD.SHL.U32 R8, R3, 0x40, RZ ;  /* 0x0000004003087824 */ /* 0x000fca00078e00ff */
[----:B------:R-:W-:-:S04]  /*06d0*/  LOP3.LUT R8, R8, 0x40, RZ, 0xc0, !PT ;  /* 0x0000004008087812 */ /* 0x000fc800078ec0ff */
[----:B-1----:R-:W-:-:S05]  /*06e0*/  IADD3 R28, P0, PT, R8, UR8, RZ ;  /* 0x00000008081c7c10 */ /* 0x002fca000ff1e0ff */
[----:B------:R-:W-:-:S05]  /*06f0*/  IMAD.X R29, RZ, RZ, UR9, P0 ;  /* 0x00000009ff1d7e24 */ /* 0x000fca00080e06ff */
[----:B------:R-:W3:Y:S04]  /*0700*/  LDG.E.128.CONSTANT R12, desc[UR4][R28.64] ;  /* 0x000000041c0c7981 */ /* 0x000ee8000c1e9d00 */
[----:B------:R-:W4:Y:S01]  /*0710*/  LDG.E.128.CONSTANT R8, desc[UR4][R28.64+0x10] ;  /* 0x000010041c087981 */ /* 0x000f22000c1e9d00 */
[----:B------:R-:W-:Y:S01]  /*0720*/  LOP3.LUT R22, R3, 0x1, RZ, 0xc0, !PT ;  /* 0x0000000103167812 */ /* 0x000fe200078ec0ff */
[----:B------:R-:W-:-:S03]  /*0730*/  IMAD.MOV.U32 R26, RZ, RZ, 0x20fd8164 ;  /* 0x20fd8164ff1a7424 */ /* 0x000fc600078e00ff */
[----:B------:R-:W-:Y:S01]  /*0740*/  ISETP.NE.U32.AND P0, PT, R22, 0x1, PT ;  /* 0x000000011600780c */ /* 0x000fe20003f05070 */
[----:B------:R-:W-:-:S03]  /*0750*/  IMAD.MOV.U32 R22, RZ, RZ, 0x3da8ff83 ;  /* 0x3da8ff83ff167424 */ /* 0x000fc600078e00ff */
[----:B------:R-:W-:Y:S02]  /*0760*/  FSEL R26, R26, -8.06006814911005101289e+34, !P0 ;  /* 0xf9785eba1a1a7808 */ /* 0x000fe40004000000 */
[----:B------:R-:W-:Y:S01]  /*0770*/  FSEL R27, -R22, 0.11223486810922622681, !P0 ;  /* 0x3de5db65161b7808 */ /* 0x000fe20004000100 */
[----:B------:R-:W-:-:S08]  /*0780*/  DMUL R22, R24, R24 ;  /* 0x0000001818167228 */ /* 0x000fd00000000000 */
[----:B---3--:R-:W-:-:S08]  /*0790*/  DFMA R12, R22, R26, R12 ;  /* 0x0000001a160c722b */ /* 0x008fd0000000000c */
[----:B------:R-:W-:-:S08]  /*07a0*/  DFMA R12, R22, R12, R14 ;  /* 0x0000000c160c722b */ /* 0x000fd0000000000e */
[C---:B----4-:R-:W-:Y:S02]  /*07b0*/  DFMA R8, R22.reuse, R12, R8 ;  /* 0x0000000c1608722b */ /* 0x050fe40000000008 */
[----:B------:R-:W3:Y:S06]  /*07c0*/  LDG.E.128.CONSTANT R12, desc[UR4][R28.64+0x20] ;  /* 0x000020041c0c7981 */ /* 0x000eec000c1e9d00 */
[C---:B------:R-:W-:Y:S02]  /*07d0*/  DFMA R10, R22.reuse, R8, R10 ;  /* 0x00000008160a722b */ /* 0x040fe4000000000a */
[----:B------:R-:W0:Y:S02]  /*07e0*/  LDC.64 R8, c[0x4][0x70] ;  /* 0x01001c00ff087b82 */ /* 0x000e240000000a00 */
[----:B0-----:R-:W4:Y:S04]  /*07f0*/  LDG.E.64 R8, desc[UR4][R8.64] ;  /* 0x0000000408087981 */ /* 0x001f28000c1e1b00 */
[----:B---3--:R-:W-:-:S08]  /*0800*/  DFMA R10, R22, R10, R12 ;  /* 0x0000000a160a722b */ /* 0x008fd0000000000c */
[----:B------:R-:W-:-:S08]  /*0810*/  DFMA R10, R22, R10, R14 ;  /* 0x0000000a160a722b */ /* 0x000fd0000000000e */
[----:B------:R-:W-:Y:S02]  /*0820*/  DFMA R24, R10, R24, R24 ;  /* 0x000000180a18722b */ /* 0x000fe40000000018 */
[----:B------:R-:W-:-:S10]  /*0830*/  DFMA R10, R22, R10, 1 ;  /* 0x3ff00000160a742b */ /* 0x000fd4000000000a */
[----:B------:R-:W-:Y:S02]  /*0840*/  FSEL R12, R10, R24, !P0 ;  /* 0x000000180a0c7208 */ /* 0x000fe40004000000 */
[----:B------:R-:W-:Y:S02]  /*0850*/  FSEL R13, R11, R25, !P0 ;  /* 0x000000190b0d7208 */ /* 0x000fe40004000000 */
[----:B------:R-:W-:-:S04]  /*0860*/  LOP3.LUT P0, RZ, R3, 0x2, RZ, 0xc0, !PT ;  /* 0x0000000203ff7812 */ /* 0x000fc8000780c0ff */
[----:B------:R-:W-:-:S10]  /*0870*/  DADD R10, RZ, -R12 ;  /* 0x00000000ff0a7229 */ /* 0x000fd4000000080c */
[----:B------:R-:W-:Y:S02]  /*0880*/  FSEL R10, R12, R10, !P0 ;  /* 0x0000000a0c0a7208 */ /* 0x000fe40004000000 */
[----:B------:R-:W-:-:S06]  /*0890*/  FSEL R11, R13, R11, !P0 ;  /* 0x0000000b0d0b7208 */ /* 0x000fcc0004000000 */
[----:B-----5:R-:W-:-:S08]  /*08a0*/  DFMA R18, R20, R10, R18 ;  /* 0x0000000a1412722b */ /* 0x020fd00000000012 */
[----:B----4-:R-:W-:Y:S01]  /*08b0*/  DADD R8, R18, -R8 ;  /* 0x0000000012087229 */ /* 0x010fe20000000808 */
[----:B------:R-:W-:Y:S10]  /*08c0*/  BRA `(.L_x_6) ;  /* 0x0000000c00407947 */ /* 0x000ff40003800000 */
.L_x_3:
[----:B------:R-:W0:Y:S02]  /*08d0*/  LDC.64 R8, c[0x0][0x380] ;  /* 0x0000e000ff087b82 */ /* 0x000e240000000a00 */
[----:B0-----:R-:W3:Y:S04]  /*08e0*/  LDG.E.64 R22, desc[UR4][R8.64+0x18] ;  /* 0x0000180408167981 */ /* 0x001ee8000c1e1b00 */
[----:B------:R0:W5:Y:S04]  /*08f0*/  LDG.E.64 R18, desc[UR4][R8.64] ;  /* 0x0000000408127981 */ /* 0x000168000c1e1b00 */
[----:B------:R0:W5:Y:S01]  /*0900*/  LDG.E.64 R20, desc[UR4][R8.64+0x10] ;  /* 0x0000100408147981 */ /* 0x000162000c1e1b00 */
[----:B------:R-:W-:Y:S01]  /*0910*/  UMOV UR6, 0x3d68405c ;  /* 0x3d68405c00067882 */ /* 0x000fe20000000000 */
[----:B------:R-:W-:-:S02]  /*0920*/  UMOV UR7, 0x4012d97c ;  /* 0x4012d97c00077882 */ /* 0x000fc40000000000 */
[----:B---3--:R-:W-:-:S08]  /*0930*/  DADD R22, -R22, UR6 ;  /* 0x0000000616167e29 */ /* 0x008fd00008000100 */
        /* <DEDUP_REMOVED lines=23> */
.L_x_8:
[----:B------:R-:W-:-:S07]  /*0ab0*/  VIADD R3, R3, 0x1 ;  /* 0x0000000103037836 */ /* 0x000fce0000000000 */
.L_x_7:
        /* <DEDUP_REMOVED lines=33> */
.L_x_2:
[----:B------:R-:W-:-:S05]  /*0cd0*/  IMAD.MOV.U32 R3, RZ, RZ, -0x2 ;  /* 0xfffffffeff037424 */ /* 0x000fca00078e00ff */
[----:B------:R-:W-:-:S05]  /*0ce0*/  VIADDMNMX.U32 R3, R2, R3, 0x2, PT ;  /* 0x0000000202037446 */ /* 0x000fca0003800003 */
[----:B------:R-:W-:-:S04]  /*0cf0*/  IMAD.SHL.U32 R3, R3, 0x4, RZ ;  /* 0x0000000403037824 */ /* 0x000fc800078e00ff */
[----:B------:R-:W0:Y:S02]  /*0d00*/  LDC R8, c[0x2][R3] ;  /* 0x0080000003087b82 */ /* 0x000e240000000800 */
[----:B0-----:R-:W-:-:S04]  /*0d10*/  SHF.R.S32.HI R9, RZ, 0x1f, R8 ;  /* 0x0000001fff097819 */ /* 0x001fc80000011408 */
.L_x_21:
[----:B-1----:R-:W-:Y:S05]  /*0d20*/  BRX R8 -0xd30                                                          (*"BRANCH_TARGETS .L_x_22,.L_x_23,.L_x_24"*) ;  /* 0xfffffff008b47949 */ /* 0x002fea000383ffff */
.L_x_23:
[----:B------:R-:W0:Y:S08]  /*0d30*/  LDC.64 R22, c[0x0][0x380] ;  /* 0x0000e000ff167b82 */ /* 0x000e300000000a00 */
[----:B------:R-:W1:Y:S01]  /*0d40*/  LDC.64 R20, c[0x4][0x80] ;  /* 0x01002000ff147b82 */ /* 0x000e620000000a00 */
[----:B0-----:R-:W3:Y:S04]  /*0d50*/  LDG.E.64 R8, desc[UR4][R22.64+0x18] ;  /* 0x0000180416087981 */ /* 0x001ee8000c1e1b00 */
[----:B------:R-:W3:Y:S04]  /*0d60*/  LDG.E.64 R10, desc[UR4][R22.64+0x20] ;  /* 0x00002004160a7981 */ /* 0x000ee8000c1e1b00 */
[----:B------:R-:W4:Y:S04]  /*0d70*/  LDG.E.64 R14, desc[UR4][R22.64+0x8] ;  /* 0x00000804160e7981 */ /* 0x000f28000c1e1b00 */
[----:B------:R-:W4:Y:S04]  /*0d80*/  LDG.E.64 R18, desc[UR4][R22.64] ;  /* 0x0000000416127981 */ /* 0x000f28000c1e1b00 */
[----:B------:R-:W2:Y:S04]  /*0d90*/  LDG.E.64 R12, desc[UR4][R22.64+0x10] ;  /* 0x00001004160c7981 */ /* 0x000ea8000c1e1b00 */
[----:B-1----:R-:W2:Y:S01]  /*0da0*/  LDG.E.64 R20, desc[UR4][R20.64] ;  /* 0x0000000414147981 */ /* 0x002ea2000c1e1b00 */
[----:B---3--:R-:W-:-:S02]  /*0db0*/  DADD R8, R8, R10 ;  /* 0x0000000008087229 */ /* 0x008fc4000000000a */
[----:B----4-:R-:W-:-:S08]  /*0dc0*/  DADD R14, R14, -R18 ;  /* 0x000000000e0e7229 */ /* 0x010fd00000000812 */
[----:B--2---:R-:W-:-:S08]  /*0dd0*/  DFMA R8, R8, R12, R14 ;  /* 0x0000000c0808722b */ /* 0x004fd0000000000e */
[----:B------:R-:W-:Y:S01]  /*0de0*/  DADD R8, R8, -R20 ;  /* 0x0000000008087229 */ /* 0x000fe20000000814 */
[----:B------:R-:W-:Y:S10]  /*0df0*/  BRA `(.L_x_6) ;  /* 0x0000000400f47947 */ /* 0x000ff40003800000 */
.L_x_22:
[----:B------:R-:W0:Y:S02]  /*0e00*/  LDC.64 R8, c[0x0][0x380] ;  /* 0x0000e000ff087b82 */ /* 0x000e240000000a00 */
[----:B0-----:R-:W3:Y:S04]  /*0e10*/  LDG.E.64 R10, desc[UR4][R8.64+0x18] ;  /* 0x00001804080a7981 */ /* 0x001ee8000c1e1b00 */
[----:B------:R0:W5:Y:S01]  /*0e20*/  LDG.E.64 R18, desc[UR4][R8.64+0x10] ;  /* 0x0000100408127981 */ /* 0x000162000c1e1b00 */
[----:B------:R-:W-:Y:S01]  /*0e30*/  UMOV UR6, 0x7ed69fb5 ;  /* 0x7ed69fb500067882 */ /* 0x000fe20000000000 */
[----:B------:R-:W-:Y:S02]  /*0e40*/  UMOV UR7, 0x4012d97c ;  /* 0x4012d97c00077882 */ /* 0x000fe40000000000 */
[----:B---3--:R-:W-:-:S08]  /*0e50*/  DADD R10, -R10, UR6 ;  /* 0x000000060a0a7e29 */ /* 0x008fd00008000100 */
[----:B------:R-:W-:-:S14]  /*0e60*/  DSETP.NEU.AND P0, PT, |R10|, +INF , PT ;  /* 0x7ff000000a00742a */ /* 0x000fdc0003f0d200 */
[----:B------:R-:W-:Y:S01]  /*0e70*/  @!P0 DMUL R24, RZ, R10 ;  /* 0x0000000aff188228 */ /* 0x000fe20000000000 */
[----:B------:R-:W-:Y:S01]  /*0e80*/  @!P0 IMAD.MOV.U32 R3, RZ, RZ, RZ ;  /* 0x000000ffff038224 */ /* 0x000fe200078e00ff */
        /* <DEDUP_REMOVED lines=19> */
[----:B--2--5:R-:W-:Y:S05]  /*0fc0*/  CALL.REL.NOINC `($_Z7RoutinePdS_$__internal_trig_reduction_slowpathd) ;  /* 0x0000000c00407944 */ /* 0x024fea0003c00000 */
.L_x_9:
[----:B------:R-:W-:-:S05]  /*0fd0*/  IMAD.SHL.U32 R8, R3, 0x40, RZ ;  /* 0x0000004003087824 */ /* 0x000fca00078e00ff */
[----:B------:R-:W-:-:S04]  /*0fe0*/  LOP3.LUT R8, R8, 0x40, RZ, 0xc0, !PT ;  /* 0x0000004008087812 */ /* 0x000fc800078ec0ff */
[----:B------:R-:W-:-:S05]  /*0ff0*/  IADD3 R26, P0, PT, R8, UR8, RZ ;  /* 0x00000008081a7c10 */ /* 0x000fca000ff1e0ff */
        /* <DEDUP_REMOVED lines=11> */
[C---:B------:R-:W-:Y:S01]  /*10b0*/  DFMA R22, R20.reuse, R22, R14 ;  /* 0x000000161416722b */ /* 0x040fe2000000000e */
[----:B------:R-:W3:Y:S07]  /*10c0*/  LDG.E.128.CONSTANT R12, desc[UR4][R26.64+0x20] ;  /* 0x000020041a0c7981 */ /* 0x000eee000c1e9d00 */
[C---:B----4-:R-:W-:Y:S01]  /*10d0*/  DFMA R22, R20.reuse, R22, R8 ;  /* 0x000000161416722b */ /* 0x050fe20000000008 */
[----:B------:R-:W0:Y:S02]  /*10e0*/  LDC.64 R8, c[0x4][0x50] ;  /* 0x01001400ff087b82 */ /* 0x000e240000000a00 */
[----:B0-----:R-:W4:Y:S05]  /*10f0*/  LDG.E.64 R8, desc[UR4][R8.64] ;  /* 0x0000000408087981 */ /* 0x001f2a000c1e1b00 */
[----:B------:R-:W-:-:S08]  /*1100*/  DFMA R10, R20, R22, R10 ;  /* 0x00000016140a722b */ /* 0x000fd0000000000a */
        /* <DEDUP_REMOVED lines=13> */
.L_x_24:
[----:B------:R-:W0:Y:S02]  /*11e0*/  LDC.64 R12, c[0x0][0x380] ;  /* 0x0000e000ff0c7b82 */ /* 0x000e240000000a00 */
[----:B0-----:R-:W3:Y:S04]  /*11f0*/  LDG.E.64 R8, desc[UR4][R12.64+0x20] ;  /* 0x000020040c087981 */ /* 0x001ee8000c1e1b00 */
[----:B------:R0:W5:Y:S01]  /*1200*/  LDG.E.64 R18, desc[UR4][R12.64+0x10] ;  /* 0x000010040c127981 */ /* 0x000162000c1e1b00 */
[----:B------:R-:W-:Y:S01]  /*1210*/  UMOV UR6, 0x7ed69fb5 ;  /* 0x7ed69fb500067882 */ /* 0x000fe20000000000 */
[----:B------:R-:W-:Y:S02]  /*1220*/  UMOV UR7, 0x4012d97c ;  /* 0x4012d97c00077882 */ /* 0x000fe40000000000 */
[----:B---3--:R-:W-:-:S08]  /*1230*/  DADD R10, R8, UR6 ;  /* 0x00000006080a7e29 */ /* 0x008fd00008000000 */
        /* <DEDUP_REMOVED lines=23> */
[----:B------:R-:W-:Y:S02]  /*13b0*/  IMAD.MOV.U32 R20, RZ, RZ, R24 ;  /* 0x000000ffff147224 */ /* 0x000fe400078e0018 */
[----:B------:R-:W-:-:S07]  /*13c0*/  IMAD.MOV.U32 R21, RZ, RZ, R25 ;  /* 0x000000ffff157224 */ /* 0x000fce00078e0019 */
.L_x_10:
        /* <DEDUP_REMOVED lines=31> */
[----:B----4-:R-:W-:-:S11]  /*15c0*/  DADD R8, R18, -R8 ;  /* 0x0000000012087229 */ /* 0x010fd60000000808 */
.L_x_6:
[----:B------:R-:W-:Y:S01]  /*15d0*/  UMOV UR6, 0xa0b5ed8d ;  /* 0xa0b5ed8d00067882 */ /* 0x000fe20000000000 */
[----:B------:R-:W-:Y:S02]  /*15e0*/  UMOV UR7, 0x3eb0c6f7 ;  /* 0x3eb0c6f700077882 */ /* 0x000fe40000000000 */
[C---:B------:R-:W-:Y:S01]  /*15f0*/  DSETP.GEU.AND P0, PT, |R8|.reuse, UR6, PT ;  /* 0x0000000608007e2a */ /* 0x040fe2000bf0e200 */
[----:B------:R-:W-:Y:S01]  /*1600*/  UMOV UR6, 0x47ae147b ;  /* 0x47ae147b00067882 */ /* 0x000fe20000000000 */
[----:B------:R-:W-:Y:S02]  /*1610*/  UMOV UR7, 0x3f747ae1 ;  /* 0x3f747ae100077882 */ /* 0x000fe40000000000 */
[----:B-----5:R-:W-:Y:S01]  /*1620*/  DFMA R6, R8, -UR6, R6 ;  /* 0x8000000608067c2b */ /* 0x020fe20008000006 */
[----:B--2---:R-:W-:-:S04]  /*1630*/  IMAD.WIDE.U32 R8, R2, 0x8, R4 ;  /* 0x0000000802087825 */ /* 0x004fc800078e0004 */
[----:B------:R-:W-:-:S05]  /*1640*/  VIADD R2, R2, 0x1 ;  /* 0x0000000102027836 */ /* 0x000fca0000000000 */
[----:B------:R-:W0:Y:S01]  /*1650*/  @!P0 LDC.64 R10, c[0x4][RZ] ;  /* 0x01000000ff0a8b82 */ /* 0x000e220000000a00 */
[----:B------:R-:W-:-:S05]  /*1660*/  @!P0 VIADD R0, R0, 0x1 ;  /* 0x0000000100008836 */ /* 0x000fca0000000000 */
[----:B0-----:R3:W-:Y:S01]  /*1670*/  @!P0 STG.E desc[UR4][R10.64], R0 ;  /* 0x000000000a008986 */ /* 0x0017e2000c101904 */
[----:B------:R-:W-:-:S03]  /*1680*/  ISETP.NE.AND P0, PT, R2, 0x5, PT ;  /* 0x000000050200780c */ /* 0x000fc60003f05270 */
[----:B------:R3:W-:Y:S10]  /*1690*/  STG.E.64 desc[UR4][R8.64], R6 ;  /* 0x0000000608007986 */ /* 0x0007f4000c101b04 */
[----:B------:R-:W-:Y:S05]  /*16a0*/  @P0 BRA `(.L_x_11) ;  /* 0xffffffec00700947 */ /* 0x000fea000383ffff */
[----:B------:R-:W0:Y:S02]  /*16b0*/  LDC.64 R2, c[0x0][0x388] ;  /* 0x0000e200ff027b82 */ /* 0x000e240000000a00 */
[----:B0-----:R-:W2:Y:S06]  /*16c0*/  LDG.E.64 R4, desc[UR4][R2.64] ;  /* 0x0000000402047981 */ /* 0x001eac000c1e1b00 */
[----:B------:R-:W2:Y:S02]  /*16d0*/  LDC.64 R14, c[0x0][0x380] ;  /* 0x0000e000ff0e7b82 */ /* 0x000ea40000000a00 */
[----:B--2---:R0:W-:Y:S04]  /*16e0*/  STG.E.64 desc[UR4][R14.64], R4 ;  /* 0x000000040e007986 */ /* 0x0041e8000c101b04 */
[----:B---3--:R-:W2:Y:S04]  /*16f0*/  LDG.E.64 R6, desc[UR4][R2.64+0x8] ;  /* 0x0000080402067981 */ /* 0x008ea8000c1e1b00 */
[----:B--2---:R0:W-:Y:S04]  /*1700*/  STG.E.64 desc[UR4][R14.64+0x8], R6 ;  /* 0x000008060e007986 */ /* 0x0041e8000c101b04 */
[----:B------:R-:W2:Y:S04]  /*1710*/  LDG.E.64 R8, desc[UR4][R2.64+0x10] ;  /* 0x0000100402087981 */ /* 0x000ea8000c1e1b00 */
[----:B--2---:R0:W-:Y:S04]  /*1720*/  STG.E.64 desc[UR4][R14.64+0x10], R8 ;  /* 0x000010080e007986 */ /* 0x0041e8000c101b04 */
[----:B------:R-:W2:Y:S04]  /*1730*/  LDG.E.64 R10, desc[UR4][R2.64+0x18] ;  /* 0x00001804020a7981 */ /* 0x000ea8000c1e1b00 */
[----:B--2---:R0:W-:Y:S04]  /*1740*/  STG.E.64 desc[UR4][R14.64+0x18], R10 ;  /* 0x0000180a0e007986 */ /* 0x0041e8000c101b04 */
[----:B------:R-:W2:Y:S01]  /*1750*/  LDG.E.64 R12, desc[UR4][R2.64+0x20] ;  /* 0x00002004020c7981 */ /* 0x000ea2000c1e1b00 */
[----:B------:R-:W-:-:S03]  /*1760*/  ISETP.GE.AND P0, PT, R0, 0x5, PT ;  /* 0x000000050000780c */ /* 0x000fc60003f06270 */
[----:B--2---:R0:W-:Y:S10]  /*1770*/  STG.E.64 desc[UR4][R14.64+0x20], R12 ;  /* 0x0000200c0e007986 */ /* 0x0041f4000c101b04 */
[----:B------:R-:W-:Y:S05]  /*1780*/  @!P0 BRA `(.L_x_0) ;  /* 0xffffffec00248947 */ /* 0x000fea000383ffff */
[----:B0-----:R-:W0:Y:S02]  /*1790*/  LDC.64 R4, c[0x4][0x40] ;  /* 0x01001000ff047b82 */ /* 0x001e240000000a00 */
[----:B0-----:R-:W5:Y:S01]  /*17a0*/  LDG.E.64 R4, desc[UR4][R4.64] ;  /* 0x0000000404047981 */ /* 0x001f62000c1e1b00 */
[----:B------:R-:W-:Y:S02]  /*17b0*/  IMAD.MOV.U32 R2, RZ, RZ, R6 ;  /* 0x000000ffff027224 */ /* 0x000fe400078e0006 */
[----:B------:R-:W-:Y:S01]  /*17c0*/  IMAD.MOV.U32 R3, RZ, RZ, R7 ;  /* 0x000000ffff037224 */ /* 0x000fe200078e0007 */
[----:B------:R-:W-:Y:S06]  /*17d0*/  BRA `(.L_x_12) ;  /* 0xffffffe8003c7947 */ /* 0x000fec000383ffff */
        .weak           $__internal_0_$__cuda_sm20_div_rn_f64_full
        .type           $__internal_0_$__cuda_sm20_div_rn_f64_full,@function
        .size           $__internal_0_$__cuda_sm20_div_rn_f64_full,($_Z7RoutinePdS_$__internal_trig_reduction_slowpathd - $__internal_0_$__cuda_sm20_div_rn_f64_full)
$__internal_0_$__cuda_sm20_div_rn_f64_full:
[----:B------:R-:W-:Y:S02]  /*17e0*/  IMAD.MOV.U32 R9, RZ, RZ, 0x3ff90000 ;  /* 0x3ff90000ff097424 */ /* 0x000fe400078e00ff */
[----:B------:R-:W-:Y:S02]  /*17f0*/  IMAD.MOV.U32 R8, RZ, RZ, 0x0 ;  /* 0x00000000ff087424 */ /* 0x000fe400078e00ff */
[----:B------:R-:W0:Y:S01]  /*1800*/  MUFU.RCP64H R11, R9 ;  /* 0x00000009000b7308 */ /* 0x000e220000001800 */
[----:B------:R-:W-:Y:S02]  /*1810*/  IMAD.MOV.U32 R10, RZ, RZ, 0x1 ;  /* 0x00000001ff0a7424 */ /* 0x000fe400078e00ff */
[----:B------:R-:W-:Y:S02]  /*1820*/  IMAD.MOV.U32 R3, RZ, RZ, R17 ;  /* 0x000000ffff037224 */ /* 0x000fe400078e0011 */
[----:B------:R-:W-:Y:S02]  /*1830*/  IMAD.MOV.U32 R2, RZ, RZ, R16 ;  /* 0x000000ffff027224 */ /* 0x000fe400078e0010 */
[----:B------:R-:W-:Y:S01]  /*1840*/  IMAD.MOV.U32 R21, RZ, RZ, 0x40500000 ;  /* 0x40500000ff157424 */ /* 0x000fe200078e00ff */
[----:B------:R-:W-:-:S03]  /*1850*/  FSETP.GEU.AND P1, PT, |R3|, 1.469367938527859385e-39, PT ;  /* 0x001000000300780b */ /* 0x000fc60003f2e200 */
[----:B------:R-:W-:Y:S01]  /*1860*/  VIADD R23, R21, 0xffffffff ;  /* 0xffffffff15177836 */ /* 0x000fe20000000000 */
[----:B0-----:R-:W-:-:S08]  /*1870*/  DFMA R12, R10, -R8, 1 ;  /* 0x3ff000000a0c742b */ /* 0x001fd00000000808 */
[----:B------:R-:W-:Y:S01]  /*1880*/  DFMA R14, R12, R12, R12 ;  /* 0x0000000c0c0e722b */ /* 0x000fe2000000000c */
[----:B------:R-:W-:Y:S01]  /*1890*/  LOP3.LUT R12, R3, 0x7ff00000, RZ, 0xc0, !PT ;  /* 0x7ff00000030c7812 */ /* 0x000fe200078ec0ff */
[----:B------:R-:W-:-:S03]  /*18a0*/  IMAD.MOV.U32 R13, RZ, RZ, 0x1ca00000 ;  /* 0x1ca00000ff0d7424 */ /* 0x000fc600078e00ff */
[----:B------:R-:W-:Y:S01]  /*18b0*/  ISETP.GE.U32.AND P0, PT, R12, 0x40500000, PT ;  /* 0x405000000c00780c */ /* 0x000fe20003f06070 */
[----:B------:R-:W-:Y:S02]  /*18c0*/  IMAD.MOV.U32 R20, RZ, RZ, R12 ;  /* 0x000000ffff147224 */ /* 0x000fe400078e000c */
[----:B------:R-:W-:Y:S01]  /*18d0*/  DFMA R16, R10, R14, R10 ;  /* 0x0000000e0a10722b */ /* 0x000fe2000000000a */
[----:B------:R-:W-:Y:S01]  /*18e0*/  SEL R13, R13, 0x63400000, !P0 ;  /* 0x634000000d0d7807 */ /* 0x000fe20004000000 */
[----:B------:R-:W-:-:S03]  /*18f0*/  IMAD.MOV.U32 R10, RZ, RZ, R2 ;  /* 0x000000ffff0a7224 */ /* 0x000fc600078e0002 */
[C-C-:B------:R-:W-:Y:S02]  /*1900*/  @!P1 LOP3.LUT R14, R13.reuse, 0x80000000, R3.reuse, 0xf8, !PT ;  /* 0x800000000d0e9812 */ /* 0x140fe400078ef803 */
[----:B------:R-:W-:Y:S01]  /*1910*/  LOP3.LUT R11, R13, 0x800fffff, R3, 0xf8, !PT ;  /* 0x800fffff0d0b7812 */ /* 0x000fe200078ef803 */
[----:B------:R-:W-:Y:S01]  /*1920*/  DFMA R18, R16, -R8, 1 ;  /* 0x3ff000001012742b */ /* 0x000fe20000000808 */
[----:B------:R-:W-:Y:S01]  /*1930*/  @!P1 LOP3.LUT R15, R14, 0x100000, RZ, 0xfc, !PT ;  /* 0x001000000e0f9812 */ /* 0x000fe200078efcff */
[----:B------:R-:W-:-:S06]  /*1940*/  @!P1 IMAD.MOV.U32 R14, RZ, RZ, RZ ;  /* 0x000000ffff0e9224 */ /* 0x000fcc00078e00ff */
[----:B------:R-:W-:Y:S02]  /*1950*/  @!P1 DFMA R10, R10, 2, -R14 ;  /* 0x400000000a0a982b */ /* 0x000fe4000000080e */
[----:B------:R-:W-:-:S08]  /*1960*/  DFMA R14, R16, R18, R16 ;  /* 0x00000012100e722b */ /* 0x000fd00000000010 */
[----:B------:R-:W-:Y:S01]  /*1970*/  @!P1 LOP3.LUT R20, R11, 0x7ff00000, RZ, 0xc0, !PT ;  /* 0x7ff000000b149812 */ /* 0x000fe200078ec0ff */
[----:B------:R-:W-:-:S04]  /*1980*/  DMUL R18, R14, R10 ;  /* 0x0000000a0e127228 */ /* 0x000fc80000000000 */
[----:B------:R-:W-:-:S04]  /*1990*/  VIADD R22, R20, 0xffffffff ;  /* 0xffffffff14167836 */ /* 0x000fc80000000000 */
[----:B------:R-:W-:Y:S01]  /*19a0*/  DFMA R16, R18, -R8, R10 ;  /* 0x800000081210722b */ /* 0x000fe2000000000a */
[----:B------:R-:W-:-:S04]  /*19b0*/  ISETP.GT.U32.AND P0, PT, R22, 0x7feffffe, PT ;  /* 0x7feffffe1600780c */ /* 0x000fc80003f04070 */
[----:B------:R-:W-:-:S03]  /*19c0*/  ISETP.GT.U32.OR P0, PT, R23, 0x7feffffe, P0 ;  /* 0x7feffffe1700780c */ /* 0x000fc60000704470 */
[----:B------:R-:W-:-:S10]  /*19d0*/  DFMA R14, R14, R16, R18 ;  /* 0x000000100e0e722b */ /* 0x000fd40000000012 */
[----:B------:R-:W-:Y:S05]  /*19e0*/  @P0 BRA `(.L_x_13) ;  /* 0x0000000000680947 */ /* 0x000fea0003800000 */
[----:B------:R-:W-:Y:S02]  /*19f0*/  IMAD.MOV.U32 R3, RZ, RZ, 0x40500000 ;  /* 0x40500000ff037424 */ /* 0x000fe400078e00ff */
[----:B------:R-:W-:-:S03]  /*1a00*/  IMAD.MOV.U32 R2, RZ, RZ, RZ ;  /* 0x000000ffff027224 */ /* 0x000fc600078e00ff */
[----:B------:R-:W-:-:S04]  /*1a10*/  VIADDMNMX R12, R12, -R3, 0xb9600000, !PT ;  /* 0xb96000000c0c7446 */ /* 0x000fc80007800903 */
[----:B------:R-:W-:-:S05]  /*1a20*/  VIMNMX R12, PT, PT, R12, 0x46a00000, PT ;  /* 0x46a000000c0c7848 */ /* 0x000fca0003fe0100 */
[----:B------:R-:W-:-:S04]  /*1a30*/  IMAD.IADD R16, R12, 0x1, -R13 ;  /* 0x000000010c107824 */ /* 0x000fc800078e0a0d */
[----:B------:R-:W-:-:S06]  /*1a40*/  VIADD R3, R16, 0x7fe00000 ;  /* 0x7fe0000010037836 */ /* 0x000fcc0000000000 */
[----:B------:R-:W-:-:S10]  /*1a50*/  DMUL R12, R14, R2 ;  /* 0x000000020e0c7228 */ /* 0x000fd40000000000 */
[----:B------:R-:W-:-:S13]  /*1a60*/  FSETP.GTU.AND P0, PT, |R13|, 1.469367938527859385e-39, PT ;  /* 0x001000000d00780b */ /* 0x000fda0003f0c200 */
[----:B------:R-:W-:Y:S05]  /*1a70*/  @P0 BRA `(.L_x_14) ;  /* 0x0000000000880947 */ /* 0x000fea0003800000 */
[----:B------:R-:W-:-:S10]  /*1a80*/  DFMA R8, R14, -R8, R10 ;  /* 0x800000080e08722b */ /* 0x000fd4000000000a */
[C---:B------:R-:W-:Y:S02]  /*1a90*/  FSETP.NEU.AND P0, PT, R9.reuse, RZ, PT ;  /* 0x000000ff0900720b */ /* 0x040fe40003f0d000 */
[----:B------:R-:W-:-:S04]  /*1aa0*/  LOP3.LUT R2, R9, 0x40590000, RZ, 0x3c, !PT ;  /* 0x4059000009027812 */ /* 0x000fc800078e3cff */
[----:B------:R-:W-:Y:S01]  /*1ab0*/  LOP3.LUT R11, R2, 0x80000000, RZ, 0xc0, !PT ;  /* 0x80000000020b7812 */ /* 0x000fe200078ec0ff */
[----:B------:R-:W-:-:S03]  /*1ac0*/  IMAD.MOV.U32 R2, RZ, RZ, RZ ;  /* 0x000000ffff027224 */ /* 0x000fc600078e00ff */
[----:B------:R-:W-:-:S03]  /*1ad0*/  LOP3.LUT R3, R11, R3, RZ, 0xfc, !PT ;  /* 0x000000030b037212 */ /* 0x000fc600078efcff */
[----:B------:R-:W-:Y:S05]  /*1ae0*/  @!P0 BRA `(.L_x_14) ;  /* 0x00000000006c8947 */ /* 0x000fea0003800000 */
[----:B------:R-:W-:Y:S01]  /*1af0*/  IMAD.MOV R9, RZ, RZ, -R16 ;  /* 0x000000ffff097224 */ /* 0x000fe200078e0a10 */
[----:B------:R-:W-:Y:S01]  /*1b00*/  DMUL.RP R2, R14, R2 ;  /* 0x000000020e027228 */ /* 0x000fe20000008000 */
[----:B------:R-:W-:-:S06]  /*1b10*/  IMAD.MOV.U32 R8, RZ, RZ, RZ ;  /* 0x000000ffff087224 */ /* 0x000fcc00078e00ff */
[----:B------:R-:W-:-:S03]  /*1b20*/  DFMA R8, R12, -R8, R14 ;  /* 0x800000080c08722b */ /* 0x000fc6000000000e */
[----:B------:R-:W-:-:S03]  /*1b30*/  LOP3.LUT R11, R3, R11, RZ, 0x3c, !PT ;  /* 0x0000000b030b7212 */ /* 0x000fc600078e3cff */
[----:B------:R-:W-:-:S04]  /*1b40*/  IADD3 R8, PT, PT, -R16, -0x43300000, RZ ;  /* 0xbcd0000010087810 */ /* 0x000fc80007ffe1ff */
[----:B------:R-:W-:-:S04]  /*1b50*/  FSETP.NEU.AND P0, PT, |R9|, R8, PT ;  /* 0x000000080900720b */ /* 0x000fc80003f0d200 */
[----:B------:R-:W-:Y:S02]  /*1b60*/  FSEL R12, R2, R12, !P0 ;  /* 0x0000000c020c7208 */ /* 0x000fe40004000000 */
[----:B------:R-:W-:Y:S01]  /*1b70*/  FSEL R13, R11, R13, !P0 ;  /* 0x0000000d0b0d7208 */ /* 0x000fe20004000000 */
[----:B------:R-:W-:Y:S06]  /*1b80*/  BRA `(.L_x_14) ;  /* 0x0000000000447947 */ /* 0x000fec0003800000 */
.L_x_13:
[----:B------:R-:W-:-:S14]  /*1b90*/  DSETP.NAN.AND P0, PT, R2, R2, PT ;  /* 0x000000020200722a */ /* 0x000fdc0003f08000 */
[----:B------:R-:W-:Y:S05]  /*1ba0*/  @P0 BRA `(.L_x_15) ;  /* 0x0000000000340947 */ /* 0x000fea0003800000 */
[----:B------:R-:W-:Y:S01]  /*1bb0*/  ISETP.NE.AND P0, PT, R20, R21, PT ;  /* 0x000000151400720c */ /* 0x000fe20003f05270 */
[----:B------:R-:W-:Y:S02]  /*1bc0*/  IMAD.MOV.U32 R12, RZ, RZ, 0x0 ;  /* 0x00000000ff0c7424 */ /* 0x000fe400078e00ff */
[----:B------:R-:W-:-:S10]  /*1bd0*/  IMAD.MOV.U32 R13, RZ, RZ, -0x80000 ;  /* 0xfff80000ff0d7424 */ /* 0x000fd400078e00ff */
[----:B------:R-:W-:Y:S05]  /*1be0*/  @!P0 BRA `(.L_x_14) ;  /* 0x00000000002c8947 */ /* 0x000fea0003800000 */
[----:B------:R-:W-:Y:S02]  /*1bf0*/  ISETP.NE.AND P0, PT, R20, 0x7ff00000, PT ;  /* 0x7ff000001400780c */ /* 0x000fe40003f05270 */
[----:B------:R-:W-:Y:S02]  /*1c00*/  LOP3.LUT R2, R3, 0x40590000, RZ, 0x3c, !PT ;  /* 0x4059000003027812 */ /* 0x000fe400078e3cff */
[----:B------:R-:W-:Y:S02]  /*1c10*/  ISETP.EQ.OR P0, PT, R21, RZ, !P0 ;  /* 0x000000ff1500720c */ /* 0x000fe40004702670 */
[----:B------:R-:W-:-:S11]  /*1c20*/  LOP3.LUT R13, R2, 0x80000000, RZ, 0xc0, !PT ;  /* 0x80000000020d7812 */ /* 0x000fd600078ec0ff */
[----:B------:R-:W-:Y:S01]  /*1c30*/  @P0 LOP3.LUT R2, R13, 0x7ff00000, RZ, 0xfc, !PT ;  /* 0x7ff000000d020812 */ /* 0x000fe200078efcff */
[----:B------:R-:W-:Y:S02]  /*1c40*/  @!P0 IMAD.MOV.U32 R12, RZ, RZ, RZ ;  /* 0x000000ffff0c8224 */ /* 0x000fe400078e00ff */
[----:B------:R-:W-:Y:S02]  /*1c50*/  @P0 IMAD.MOV.U32 R12, RZ, RZ, RZ ;  /* 0x000000ffff0c0224 */ /* 0x000fe400078e00ff */
[----:B------:R-:W-:Y:S01]  /*1c60*/  @P0 IMAD.MOV.U32 R13, RZ, RZ, R2 ;  /* 0x000000ffff0d0224 */ /* 0x000fe200078e0002 */
[----:B------:R-:W-:Y:S06]  /*1c70*/  BRA `(.L_x_14) ;  /* 0x0000000000087947 */ /* 0x000fec0003800000 */
.L_x_15:
[----:B------:R-:W-:Y:S01]  /*1c80*/  LOP3.LUT R13, R3, 0x80000, RZ, 0xfc, !PT ;  /* 0x00080000030d7812 */ /* 0x000fe200078efcff */
[----:B------:R-:W-:-:S07]  /*1c90*/  IMAD.MOV.U32 R12, RZ, RZ, R2 ;  /* 0x000000ffff0c7224 */ /* 0x000fce00078e0002 */
.L_x_14:
[----:B------:R-:W-:Y:S02]  /*1ca0*/  IMAD.MOV.U32 R2, RZ, RZ, R0 ;  /* 0x000000ffff027224 */ /* 0x000fe400078e0000 */
[----:B------:R-:W-:-:S04]  /*1cb0*/  IMAD.MOV.U32 R3, RZ, RZ, 0x0 ;  /* 0x00000000ff037424 */ /* 0x000fc800078e00ff */
[----:B------:R-:W-:Y:S05]  /*1cc0*/  RET.REL.NODEC R2 `(_Z7RoutinePdS_) ;  /* 0xffffffe002cc7950 */ /* 0x000fea0003c3ffff */
        .type           $_Z7RoutinePdS_$__internal_trig_reduction_slowpathd,@function
        .size           $_Z7RoutinePdS_$__internal_trig_reduction_slowpathd,(.L_x_26 - $_Z7RoutinePdS_$__internal_trig_reduction_slowpathd)
$_Z7RoutinePdS_$__internal_trig_reduction_slowpathd:
[--C-:B------:R-:W-:Y:S01]  /*1cd0*/  SHF.R.U32.HI R24, RZ, 0x14, R23.reuse ;  /* 0x00000014ff187819 */ /* 0x100fe20000011617 */
[----:B------:R-:W-:Y:S02]  /*1ce0*/  IMAD.MOV.U32 R25, RZ, RZ, R23 ;  /* 0x000000ffff197224 */ /* 0x000fe400078e0017 */
[----:B------:R-:W-:Y:S01]  /*1cf0*/  IMAD.MOV.U32 R12, RZ, RZ, RZ ;  /* 0x000000ffff0c7224 */ /* 0x000fe200078e00ff */
[----:B------:R-:W-:-:S04]  /*1d00*/  LOP3.LUT R8, R24, 0x7ff, RZ, 0xc0, !PT ;  /* 0x000007ff18087812 */ /* 0x000fc800078ec0ff */
[----:B------:R-:W-:-:S13]  /*1d10*/  ISETP.NE.AND P0, PT, R8, 0x7ff, PT ;  /* 0x000007ff0800780c */ /* 0x000fda0003f05270 */
[----:B------:R-:W-:Y:S05]  /*1d20*/  @!P0 BRA `(.L_x_16) ;  /* 0x00000008003c8947 */ /* 0x000fea0003800000 */
[----:B------:R-:W-:Y:S01]  /*1d30*/  VIADD R8, R8, 0xfffffc00 ;  /* 0xfffffc0008087836 */ /* 0x000fe20000000000 */
[----:B------:R-:W-:-:S04]  /*1d40*/  CS2R R12, SRZ ;  /* 0x00000000000c7805 */ /* 0x000fc8000001ff00 */
[----:B------:R-:W-:Y:S02]  /*1d50*/  SHF.R.U32.HI R3, RZ, 0x6, R8 ;  /* 0x00000006ff037819 */ /* 0x000fe40000011608 */
[----:B------:R-:W-:Y:S02]  /*1d60*/  ISETP.GE.U32.AND P0, PT, R8, 0x80, PT ;  /* 0x000000800800780c */ /* 0x000fe40003f06070 */
[C---:B------:R-:W-:Y:S02]  /*1d70*/  IADD3 R8, PT, PT, -R3.reuse, 0x13, RZ ;  /* 0x0000001303087810 */ /* 0x040fe40007ffe1ff */
[----:B------:R-:W-:Y:S02]  /*1d80*/  IADD3 R11, PT, PT, -R3, 0xf, RZ ;  /* 0x0000000f030b7810 */ /* 0x000fe40007ffe1ff */
[----:B------:R-:W-:-:S04]  /*1d90*/  SEL R8, R8, 0x12, P0 ;  /* 0x0000001208087807 */ /* 0x000fc80000000000 */
[----:B------:R-:W-:-:S13]  /*1da0*/  ISETP.GE.AND P0, PT, R11, R8, PT ;  /* 0x000000080b00720c */ /* 0x000fda0003f06270 */
[----:B------:R-:W-:Y:S05]  /*1db0*/  @P0 BRA `(.L_x_17) ;  /* 0x00000000009c0947 */ /* 0x000fea0003800000 */
[C---:B------:R-:W-:Y:S01]  /*1dc0*/  SHF.L.U64.HI R9, R10.reuse, 0xb, R25 ;  /* 0x0000000b0a097819 */ /* 0x040fe20000010219 */
[----:B------:R-:W-:Y:S01]  /*1dd0*/  IMAD.SHL.U32 R10, R10, 0x800, RZ ;  /* 0x000008000a0a7824 */ /* 0x000fe200078e00ff */
[----:B------:R-:W-:Y:S01]  /*1de0*/  IADD3 R25, PT, PT, RZ, -R3, -R8 ;  /* 0x80000003ff197210 */ /* 0x000fe20007ffe808 */
[----:B------:R-:W-:Y:S01]  /*1df0*/  IMAD.MOV.U32 R14, RZ, RZ, R11 ;  /* 0x000000ffff0e7224 */ /* 0x000fe200078e000b */
[----:B------:R-:W-:Y:S01]  /*1e00*/  CS2R R12, SRZ ;  /* 0x00000000000c7805 */ /* 0x000fe2000001ff00 */
[----:B------:R-:W-:Y:S01]  /*1e10*/  IMAD.MOV.U32 R15, RZ, RZ, RZ ;  /* 0x000000ffff0f7224 */ /* 0x000fe200078e00ff */
[----:B------:R-:W-:Y:S01]  /*1e20*/  LOP3.LUT R9, R9, 0x80000000, RZ, 0xfc, !PT ;  /* 0x8000000009097812 */ /* 0x000fe200078efcff */
[----:B------:R-:W0:Y:S01]  /*1e30*/  LDCU.64 UR6, c[0x0][0x358] ;  /* 0x00006b00ff0677ac */ /* 0x000e220008000a00 */
[----:B------:R-:W-:-:S05]  /*1e40*/  NOP ;  /* 0x0000000000007918 */ /* 0x000fca0000000000 */
.L_x_18:
[----:B------:R-:W1:Y:S02]  /*1e50*/  LDC.64 R26, c[0x4][0x88] ;  /* 0x01002200ff1a7b82 */ /* 0x000e640000000a00 */
[----:B-1----:R-:W-:-:S06]  /*1e60*/  IMAD.WIDE R26, R14, 0x8, R26 ;  /* 0x000000080e1a7825 */ /* 0x002fcc00078e021a */
[----:B0-----:R-:W2:Y:S01]  /*1e70*/  LDG.E.64.CONSTANT R26, desc[UR6][R26.64] ;  /* 0x000000061a1a7981 */ /* 0x001ea2000c1e9b00 */
[----:B------:R-:W-:Y:S02]  /*1e80*/  IMAD.MOV.U32 R28, RZ, RZ, R12 ;  /* 0x000000ffff1c7224 */ /* 0x000fe400078e000c */
[----:B------:R-:W-:Y:S02]  /*1e90*/  IMAD.MOV.U32 R29, RZ, RZ, R13 ;  /* 0x000000ffff1d7224 */ /* 0x000fe400078e000d */
[----:B------:R-:W-:Y:S02]  /*1ea0*/  VIADD R25, R25, 0x1 ;  /* 0x0000000119197836 */ /* 0x000fe40000000000 */
[----:B------:R-:W-:Y:S02]  /*1eb0*/  VIADD R14, R14, 0x1 ;  /* 0x000000010e0e7836 */ /* 0x000fe40000000000 */
[----:B--2---:R-:W-:-:S04]  /*1ec0*/  IMAD.WIDE.U32 R28, P2, R26, R10, R28 ;  /* 0x0000000a1a1c7225 */ /* 0x004fc8000784001c */
[----:B------:R-:W-:Y:S02]  /*1ed0*/  IMAD R12, R26, R9, RZ ;  /* 0x000000091a0c7224 */ /* 0x000fe400078e02ff */
[----:B------:R-:W-:-:S03]  /*1ee0*/  IMAD R11, R27, R10, RZ ;  /* 0x0000000a1b0b7224 */ /* 0x000fc600078e02ff */
[----:B------:R-:W-:-:S04]  /*1ef0*/  IADD3 R12, P0, PT, R12, R29, RZ ;  /* 0x0000001d0c0c7210 */ /* 0x000fc80007f1e0ff */
[----:B------:R-:W-:Y:S01]  /*1f00*/  IADD3 R13, P1, PT, R11, R12, RZ ;  /* 0x0000000c0b0d7210 */ /* 0x000fe20007f3e0ff */
[----:B------:R-:W-:Y:S02]  /*1f10*/  IMAD.MOV.U32 R12, RZ, RZ, R28 ;  /* 0x000000ffff0c7224 */ /* 0x000fe400078e001c */
[C---:B------:R-:W-:Y:S02]  /*1f20*/  IMAD R11, R15.reuse, 0x8, R1 ;  /* 0x000000080f0b7824 */ /* 0x040fe400078e0201 */
[----:B------:R-:W-:-:S03]  /*1f30*/  VIADD R15, R15, 0x1 ;  /* 0x000000010f0f7836 */ /* 0x000fc60000000000 */
[----:B------:R0:W-:Y:S02]  /*1f40*/  STL.64 [R11], R12 ;  /* 0x0000000c0b007387 */ /* 0x0001e40000100a00 */
[----:B0-----:R-:W-:-:S04]  /*1f50*/  IMAD.HI.U32 R11, R26, R9, RZ ;  /* 0x000000091a0b7227 */ /* 0x001fc800078e00ff */
[----:B------:R-:W-:Y:S02]  /*1f60*/  IMAD.X R11, RZ, RZ, R11, P2 ;  /* 0x000000ffff0b7224 */ /* 0x000fe400010e060b */
[----:B------:R-:W-:-:S04]  /*1f70*/  IMAD.HI.U32 R13, R27, R10, RZ ;  /* 0x0000000a1b0d7227 */ /* 0x000fc800078e00ff */
[----:B------:R-:W-:Y:S01]  /*1f80*/  IMAD.HI.U32 R12, R27, R9, RZ ;  /* 0x000000091b0c7227 */ /* 0x000fe200078e00ff */
[----:B------:R-:W-:-:S03]  /*1f90*/  IADD3.X R13, P0, PT, R13, R11, RZ, P0, !PT ;  /* 0x0000000b0d0d7210 */ /* 0x000fc6000071e4ff */
[----:B------:R-:W-:Y:S02]  /*1fa0*/  IMAD R11, R27, R9, RZ ;  /* 0x000000091b0b7224 */ /* 0x000fe400078e02ff */
[----:B------:R-:W-:Y:S01]  /*1fb0*/  IMAD.X R12, RZ, RZ, R12, P0 ;  /* 0x000000ffff0c7224 */ /* 0x000fe200000e060c */
[----:B------:R-:W-:Y:S02]  /*1fc0*/  ISETP.NE.AND P0, PT, R25, -0xf, PT ;  /* 0xfffffff11900780c */ /* 0x000fe40003f05270 */
[----:B------:R-:W-:-:S05]  /*1fd0*/  IADD3.X R11, P1, PT, R11, R13, RZ, P1, !PT ;  /* 0x0000000d0b0b7210 */ /* 0x000fca0000f3e4ff */
[----:B------:R-:W-:-:S04]  /*1fe0*/  IMAD.X R12, RZ, RZ, R12, P1 ;  /* 0x000000ffff0c7224 */ /* 0x000fc800008e060c */
[----:B------:R-:W-:Y:S02]  /*1ff0*/  IMAD.MOV.U32 R13, RZ, RZ, R12 ;  /* 0x000000ffff0d7224 */ /* 0x000fe400078e000c */
[----:B------:R-:W-:Y:S01]  /*2000*/  IMAD.MOV.U32 R12, RZ, RZ, R11 ;  /* 0x000000ffff0c7224 */ /* 0x000fe200078e000b */
[----:B------:R-:W-:Y:S06]  /*2010*/  @P0 BRA `(.L_x_18) ;  /* 0xfffffffc008c0947 */ /* 0x000fec000383ffff */
[----:B------:R-:W-:-:S07]  /*2020*/  IMAD.MOV.U32 R11, RZ, RZ, R8 ;  /* 0x000000ffff0b7224 */ /* 0x000fce00078e0008 */
.L_x_17:
[----:B------:R-:W-:Y:S01]  /*2030*/  LOP3.LUT P0, R24, R24, 0x3f, RZ, 0xc0, !PT ;  /* 0x0000003f18187812 */ /* 0x000fe2000780c0ff */
[----:B------:R-:W-:-:S04]  /*2040*/  IMAD.IADD R8, R3, 0x1, R11 ;  /* 0x0000000103087824 */ /* 0x000fc800078e020b */
[----:B------:R-:W-:-:S05]  /*2050*/  IMAD.U32 R27, R8, 0x8, R1 ;  /* 0x00000008081b7824 */ /* 0x000fca00078e0001 */
[----:B------:R0:W-:Y:S04]  /*2060*/  STL.64 [R27+-0x78], R12 ;  /* 0xffff880c1b007387 */ /* 0x0001e80000100a00 */
[----:B------:R-:W2:Y:S04]  /*2070*/  @P0 LDL.64 R14, [R1+0x8] ;  /* 0x00000800010e0983 */ /* 0x000ea80000100a00 */
[----:B------:R-:W3:Y:S04]  /*2080*/  LDL.64 R10, [R1+0x10] ;  /* 0x00001000010a7983 */ /* 0x000ee80000100a00 */
[----:B------:R-:W4:Y:S01]  /*2090*/  LDL.64 R8, [R1+0x18] ;  /* 0x0000180001087983 */ /* 0x000f220000100a00 */
[----:B------:R-:W-:-:S02]  /*20a0*/  @P0 LOP3.LUT R3, R24, 0x3f, RZ, 0x3c, !PT ;  /* 0x0000003f18030812 */ /* 0x000fc400078e3cff */
[--C-:B--2---:R-:W-:Y:S02]  /*20b0*/  @P0 SHF.R.U64 R25, R14, 0x1, R15.reuse ;  /* 0x000000010e190819 */ /* 0x104fe4000000120f */
[----:B------:R-:W-:Y:S02]  /*20c0*/  @P0 SHF.R.U32.HI R14, RZ, 0x1, R15 ;  /* 0x00000001ff0e0819 */ /* 0x000fe4000001160f */
[CC--:B---3--:R-:W-:Y:S02]  /*20d0*/  @P0 SHF.L.U32 R15, R10.reuse, R24.reuse, RZ ;  /* 0x000000180a0f0219 */ /* 0x0c8fe400000006ff */
[----:B------:R-:W-:Y:S02]  /*20e0*/  @P0 SHF.R.U64 R25, R25, R3, R14 ;  /* 0x0000000319190219 */ /* 0x000fe4000000120e */
[C-C-:B0-----:R-:W-:Y:S02]  /*20f0*/  @P0 SHF.R.U64 R12, R10.reuse, 0x1, R11.reuse ;  /* 0x000000010a0c0819 */ /* 0x141fe4000000120b */
[----:B------:R-:W-:-:S02]  /*2100*/  @P0 SHF.L.U64.HI R13, R10, R24, R11 ;  /* 0x000000180a0d0219 */ /* 0x000fc4000001020b */
[----:B------:R-:W-:Y:S02]  /*2110*/  @P0 LOP3.LUT R10, R15, R25, RZ, 0xfc, !PT ;  /* 0x000000190f0a0212 */ /* 0x000fe400078efcff */
[----:B------:R-:W-:Y:S02]  /*2120*/  @P0 SHF.R.U32.HI R15, RZ, 0x1, R11 ;  /* 0x00000001ff0f0819 */ /* 0x000fe4000001160b */
[-C--:B------:R-:W-:Y:S02]  /*2130*/  @P0 SHF.R.U32.HI R14, RZ, R3.reuse, R14 ;  /* 0x00000003ff0e0219 */ /* 0x080fe4000001160e */
[----:B----4-:R-:W-:Y:S02]  /*2140*/  @P0 SHF.L.U32 R25, R8, R24, RZ ;  /* 0x0000001808190219 */ /* 0x010fe400000006ff */
[----:B------:R-:W-:Y:S02]  /*2150*/  @P0 SHF.R.U64 R12, R12, R3, R15 ;  /* 0x000000030c0c0219 */ /* 0x000fe4000000120f */
[----:B------:R-:W-:-:S02]  /*2160*/  @P0 LOP3.LUT R11, R13, R14, RZ, 0xfc, !PT ;  /* 0x0000000e0d0b0212 */ /* 0x000fc400078efcff */
[----:B------:R-:W-:Y:S01]  /*2170*/  @P0 SHF.R.U32.HI R15, RZ, R3, R15 ;  /* 0x00000003ff0f0219 */ /* 0x000fe2000001160f */
[----:B------:R-:W-:Y:S01]  /*2180*/  IMAD.SHL.U32 R3, R10, 0x4, RZ ;  /* 0x000000040a037824 */ /* 0x000fe200078e00ff */
[----:B------:R-:W-:Y:S02]  /*2190*/  @P0 SHF.L.U64.HI R24, R8, R24, R9 ;  /* 0x0000001808180219 */ /* 0x000fe40000010209 */
[----:B------:R-:W-:Y:S02]  /*21a0*/  @P0 LOP3.LUT R8, R25, R12, RZ, 0xfc, !PT ;  /* 0x0000000c19080212 */ /* 0x000fe400078efcff */
[----:B------:R-:W-:Y:S02]  /*21b0*/  SHF.L.U64.HI R10, R10, 0x2, R11 ;  /* 0x000000020a0a7819 */ /* 0x000fe4000001020b */
[----:B------:R-:W-:Y:S02]  /*21c0*/  @P0 LOP3.LUT R9, R24, R15, RZ, 0xfc, !PT ;  /* 0x0000000f18090212 */ /* 0x000fe400078efcff */
[----:B------:R-:W-:-:S02]  /*21d0*/  SHF.L.W.U32.HI R11, R11, 0x2, R8 ;  /* 0x000000020b0b7819 */ /* 0x000fc40000010e08 */
[----:B------:R-:W-:Y:S02]  /*21e0*/  IADD3 RZ, P0, PT, RZ, -R3, RZ ;  /* 0x80000003ffff7210 */ /* 0x000fe40007f1e0ff */
[----:B------:R-:W-:Y:S02]  /*21f0*/  LOP3.LUT R13, RZ, R10, RZ, 0x33, !PT ;  /* 0x0000000aff0d7212 */ /* 0x000fe400078e33ff */
[----:B------:R-:W-:Y:S02]  /*2200*/  SHF.L.W.U32.HI R12, R8, 0x2, R9 ;  /* 0x00000002080c7819 */ /* 0x000fe40000010e09 */
[----:B------:R-:W-:Y:S02]  /*2210*/  LOP3.LUT R14, RZ, R11, RZ, 0x33, !PT ;  /* 0x0000000bff0e7212 */ /* 0x000fe400078e33ff */
[----:B------:R-:W-:Y:S02]  /*2220*/  IADD3.X R13, P0, PT, RZ, R13, RZ, P0, !PT ;  /* 0x0000000dff0d7210 */ /* 0x000fe4000071e4ff */
[----:B------:R-:W-:-:S02]  /*2230*/  LOP3.LUT R8, RZ, R12, RZ, 0x33, !PT ;  /* 0x0000000cff087212 */ /* 0x000fc400078e33ff */
[----:B------:R-:W-:Y:S02]  /*2240*/  IADD3.X R14, P1, PT, RZ, R14, RZ, P0, !PT ;  /* 0x0000000eff0e7210 */ /* 0x000fe4000073e4ff */
[----:B------:R-:W-:-:S03]  /*2250*/  ISETP.GT.U32.AND P2, PT, R11, -0x1, PT ;  /* 0xffffffff0b00780c */ /* 0x000fc60003f44070 */
[----:B------:R-:W-:Y:S01]  /*2260*/  IMAD.X R8, RZ, RZ, R8, P1 ;  /* 0x000000ffff087224 */ /* 0x000fe200008e0608 */
[----:B------:R-:W-:-:S04]  /*2270*/  ISETP.GT.AND.EX P0, PT, R12, -0x1, PT, P2 ;  /* 0xffffffff0c00780c */ /* 0x000fc80003f04320 */
[----:B------:R-:W-:Y:S02]  /*2280*/  SEL R8, R12, R8, P0 ;  /* 0x000000080c087207 */ /* 0x000fe40000000000 */
[----:B------:R-:W-:Y:S02]  /*2290*/  SEL R11, R11, R14, P0 ;  /* 0x0000000e0b0b7207 */ /* 0x000fe40000000000 */
[----:B------:R-:W-:Y:S02]  /*22a0*/  ISETP.NE.U32.AND P1, PT, R8, RZ, PT ;  /* 0x000000ff0800720c */ /* 0x000fe40003f25070 */
[----:B------:R-:W-:Y:S02]  /*22b0*/  SEL R13, R10, R13, P0 ;  /* 0x0000000d0a0d7207 */ /* 0x000fe40000000000 */
[----:B------:R-:W-:Y:S01]  /*22c0*/  SEL R14, R11, R8, !P1 ;  /* 0x000000080b0e7207 */ /* 0x000fe20004800000 */
[----:B------:R-:W-:-:S05]  /*22d0*/  @!P0 IMAD.MOV R3, RZ, RZ, -R3 ;  /* 0x000000ffff038224 */ /* 0x000fca00078e0a03 */
[----:B------:R-:W0:Y:S02]  /*22e0*/  FLO.U32 R14, R14 ;  /* 0x0000000e000e7300 */ /* 0x000e2400000e0000 */
[C---:B0-----:R-:W-:Y:S02]  /*22f0*/  IADD3 R15, PT, PT, -R14.reuse, 0x1f, RZ ;  /* 0x0000001f0e0f7810 */ /* 0x041fe40007ffe1ff */
[----:B------:R-:W-:-:S03]  /*2300*/  IADD3 R14, PT, PT, -R14, 0x3f, RZ ;  /* 0x0000003f0e0e7810 */ /* 0x000fc60007ffe1ff */
[----:B------:R-:W-:-:S05]  /*2310*/  @P1 IMAD.MOV R14, RZ, RZ, R15 ;  /* 0x000000ffff0e1224 */ /* 0x000fca00078e020f */
[----:B------:R-:W-:-:S13]  /*2320*/  ISETP.NE.AND P1, PT, R14, RZ, PT ;  /* 0x000000ff0e00720c */ /* 0x000fda0003f25270 */
[----:B------:R-:W-:Y:S05]  /*2330*/  @!P1 BRA `(.L_x_19) ;  /* 0x0000000000289947 */ /* 0x000fea0003800000 */
[C---:B------:R-:W-:Y:S02]  /*2340*/  LOP3.LUT R10, R14.reuse, 0x3f, RZ, 0xc0, !PT ;  /* 0x0000003f0e0a7812 */ /* 0x040fe400078ec0ff */
[--C-:B------:R-:W-:Y:S02]  /*2350*/  SHF.R.U64 R3, R3, 0x1, R13.reuse ;  /* 0x0000000103037819 */ /* 0x100fe4000000120d */
[CC--:B------:R-:W-:Y:S02]  /*2360*/  SHF.L.U64.HI R8, R11.reuse, R10.reuse, R8 ;  /* 0x0000000a0b087219 */ /* 0x0c0fe40000010208 */
[----:B------:R-:W-:Y:S02]  /*2370*/  SHF.L.U32 R11, R11, R10, RZ ;  /* 0x0000000a0b0b7219 */ /* 0x000fe400000006ff */
[----:B------:R-:W-:Y:S02]  /*2380*/  SHF.R.U32.HI R13, RZ, 0x1, R13 ;  /* 0x00000001ff0d7819 */ /* 0x000fe4000001160d */
[----:B------:R-:W-:-:S04]  /*2390*/  LOP3.LUT R10, R14, 0x3f, RZ, 0xc, !PT ;  /* 0x0000003f0e0a7812 */ /* 0x000fc800078e0cff */
[-CC-:B------:R-:W-:Y:S02]  /*23a0*/  SHF.R.U64 R3, R3, R10.reuse, R13.reuse ;  /* 0x0000000a03037219 */ /* 0x180fe4000000120d */
[----:B------:R-:W-:Y:S02]  /*23b0*/  SHF.R.U32.HI R10, RZ, R10, R13 ;  /* 0x0000000aff0a7219 */ /* 0x000fe4000001160d */
[----:B------:R-:W-:Y:S02]  /*23c0*/  LOP3.LUT R11, R11, R3, RZ, 0xfc, !PT ;  /* 0x000000030b0b7212 */ /* 0x000fe400078efcff */
[----:B------:R-:W-:-:S07]  /*23d0*/  LOP3.LUT R8, R8, R10, RZ, 0xfc, !PT ;  /* 0x0000000a08087212 */ /* 0x000fce00078efcff */
.L_x_19:
[----:B------:R-:W-:Y:S01]  /*23e0*/  IMAD.WIDE.U32 R24, R11, 0x2168c235, RZ ;  /* 0x2168c2350b187825 */ /* 0x000fe200078e00ff */
[----:B------:R-:W-:-:S03]  /*23f0*/  SHF.R.U32.HI R9, RZ, 0x1e, R9 ;  /* 0x0000001eff097819 */ /* 0x000fc60000011609 */
[----:B------:R-:W-:Y:S01]  /*2400*/  IMAD.MOV.U32 R26, RZ, RZ, R25 ;  /* 0x000000ffff1a7224 */ /* 0x000fe200078e0019 */
[----:B------:R-:W-:Y:S01]  /*2410*/  IADD3 RZ, P1, PT, R24, R24, RZ ;  /* 0x0000001818ff7210 */ /* 0x000fe20007f3e0ff */
[----:B------:R-:W-:Y:S01]  /*2420*/  IMAD.MOV.U32 R27, RZ, RZ, RZ ;  /* 0x000000ffff1b7224 */ /* 0x000fe200078e00ff */
[----:B------:R-:W-:Y:S01]  /*2430*/  LEA.HI R12, R12, R9, RZ, 0x1 ;  /* 0x000000090c0c7211 */ /* 0x000fe200078f08ff */
[----:B------:R-:W-:-:S04]  /*2440*/  IMAD.HI.U32 R3, R8, -0x36f0255e, RZ ;  /* 0xc90fdaa208037827 */ /* 0x000fc800078e00ff */
[----:B------:R-:W-:-:S04]  /*2450*/  IMAD.WIDE.U32 R10, R11, -0x36f0255e, R26 ;  /* 0xc90fdaa20b0a7825 */ /* 0x000fc800078e001a */
[----:B------:R-:W-:-:S04]  /*2460*/  IMAD.WIDE.U32 R10, P2, R8, 0x2168c235, R10 ;  /* 0x2168c235080a7825 */ /* 0x000fc8000784000a */
[----:B------:R-:W-:Y:S01]  /*2470*/  IMAD R8, R8, -0x36f0255e, RZ ;  /* 0xc90fdaa208087824 */ /* 0x000fe200078e02ff */
[----:B------:R-:W-:Y:S01]  /*2480*/  IADD3.X RZ, P1, PT, R10, R10, RZ, P1, !PT ;  /* 0x0000000a0aff7210 */ /* 0x000fe20000f3e4ff */
[----:B------:R-:W-:-:S03]  /*2490*/  IMAD.X R3, RZ, RZ, R3, P2 ;  /* 0x000000ffff037224 */ /* 0x000fc600010e0603 */
[----:B------:R-:W-:-:S04]  /*24a0*/  IADD3 R8, P2, PT, R8, R11, RZ ;  /* 0x0000000b08087210 */ /* 0x000fc80007f5e0ff */
[C---:B------:R-:W-:Y:S01]  /*24b0*/  ISETP.GT.U32.AND P3, PT, R8.reuse, RZ, PT ;  /* 0x000000ff0800720c */ /* 0x040fe20003f64070 */
[----:B------:R-:W-:Y:S01]  /*24c0*/  IMAD.X R10, RZ, RZ, R3, P2 ;  /* 0x000000ffff0a7224 */ /* 0x000fe200010e0603 */
[----:B------:R-:W-:-:S04]  /*24d0*/  IADD3.X R11, P2, PT, R8, R8, RZ, P1, !PT ;  /* 0x00000008080b7210 */ /* 0x000fc80000f5e4ff */
[C---:B------:R-:W-:Y:S01]  /*24e0*/  ISETP.GT.AND.EX P1, PT, R10.reuse, RZ, PT, P3 ;  /* 0x000000ff0a00720c */ /* 0x040fe20003f24330 */
[----:B------:R-:W-:-:S03]  /*24f0*/  IMAD.X R3, R10, 0x1, R10, P2 ;  /* 0x000000010a037824 */ /* 0x000fc600010e060a */
[----:B------:R-:W-:Y:S02]  /*2500*/  SEL R8, R11, R8, P1 ;  /* 0x000000080b087207 */ /* 0x000fe40000800000 */
[----:B------:R-:W-:Y:S02]  /*2510*/  SEL R3, R3, R10, P1 ;  /* 0x0000000a03037207 */ /* 0x000fe40000800000 */
[----:B------:R-:W-:Y:S02]  /*2520*/  IADD3 R8, P2, PT, R8, 0x1, RZ ;  /* 0x0000000108087810 */ /* 0x000fe40007f5e0ff */
[----:B------:R-:W-:Y:S02]  /*2530*/  SEL R11, RZ, 0xffffffff, !P1 ;  /* 0xffffffffff0b7807 */ /* 0x000fe40004800000 */
[----:B------:R-:W-:Y:S01]  /*2540*/  LOP3.LUT P1, R23, R23, 0x80000000, RZ, 0xc0, !PT ;  /* 0x8000000017177812 */ /* 0x000fe2000782c0ff */
[----:B------:R-:W-:Y:S02]  /*2550*/  IMAD.X R3, RZ, RZ, R3, P2 ;  /* 0x000000ffff037224 */ /* 0x000fe400010e0603 */
[----:B------:R-:W-:Y:S01]  /*2560*/  IMAD.IADD R11, R11, 0x1, -R14 ;  /* 0x000000010b0b7824 */ /* 0x000fe200078e0a0e */
[----:B------:R-:W-:-:S02]  /*2570*/  @!P0 LOP3.LUT R23, R23, 0x80000000, RZ, 0x3c, !PT ;  /* 0x8000000017178812 */ /* 0x000fc400078e3cff */
[----:B------:R-:W-:-:S04]  /*2580*/  SHF.R.U64 R8, R8, 0xa, R3 ;  /* 0x0000000a08087819 */ /* 0x000fc80000001203 */
[----:B------:R-:W-:-:S03]  /*2590*/  IADD3 R8, P2, PT, R8, 0x1, RZ ;  /* 0x0000000108087810 */ /* 0x000fc60007f5e0ff */
[----:B------:R-:W-:Y:S01]  /*25a0*/  @P1 IMAD.MOV R12, RZ, RZ, -R12 ;  /* 0x000000ffff0c1224 */ /* 0x000fe200078e0a0c */
[----:B------:R-:W-:-:S04]  /*25b0*/  LEA.HI.X R3, R3, RZ, RZ, 0x16, P2 ;  /* 0x000000ff03037211 */ /* 0x000fc800010fb4ff */
[--C-:B------:R-:W-:Y:S01]  /*25c0*/  SHF.R.U64 R10, R8, 0x1, R3.reuse ;  /* 0x00000001080a7819 */ /* 0x100fe20000001203 */
[----:B------:R-:W-:Y:S01]  /*25d0*/  IMAD.SHL.U32 R8, R11, 0x100000, RZ ;  /* 0x001000000b087824 */ /* 0x000fe200078e00ff */
[----:B------:R-:W-:Y:S02]  /*25e0*/  SHF.R.U32.HI R3, RZ, 0x1, R3 ;  /* 0x00000001ff037819 */ /* 0x000fe40000011603 */
[----:B------:R-:W-:-:S04]  /*25f0*/  IADD3 R10, P2, P3, RZ, RZ, R10 ;  /* 0x000000ffff0a7210 */ /* 0x000fc80007b5e00a */
[----:B------:R-:W-:-:S04]  /*2600*/  IADD3.X R8, PT, PT, R8, 0x3fe00000, R3, P2, P3 ;  /* 0x3fe0000008087810 */ /* 0x000fc800017e6403 */
[----:B------:R-:W-:-:S07]  /*2610*/  LOP3.LUT R25, R8, R23, RZ, 0xfc, !PT ;  /* 0x0000001708197212 */ /* 0x000fce00078efcff */
.L_x_16:
[----:B------:R-:W-:Y:S02]  /*2620*/  IMAD.MOV.U32 R23, RZ, RZ, 0x0 ;  /* 0x00000000ff177424 */ /* 0x000fe400078e00ff */
[----:B------:R-:W-:Y:S02]  /*2630*/  IMAD.MOV.U32 R3, RZ, RZ, R12 ;  /* 0x000000ffff037224 */ /* 0x000fe400078e000c */
[----:B------:R-:W-:Y:S01]  /*2640*/  IMAD.MOV.U32 R24, RZ, RZ, R10 ;  /* 0x000000ffff187224 */ /* 0x000fe200078e000a */
[----:B------:R-:W-:Y:S06]  /*2650*/  RET.REL.NODEC R22 `(_Z7RoutinePdS_) ;  /* 0xffffffd816687950 */ /* 0x000fec0003c3ffff */
.L_x_20:
[----:B------:R-:W-:-:S00]  /*2660*/  BRA `(.L_x_20) ;  /* 0xfffffffc00fc7947 */ /* 0x000fc0000383ffff */
[----:B------:R-:W-:-:S00]  /*2670*/  NOP ;  /* 0x0000000000007918 */ /* 0x000fc00000000000 */
        /* <DEDUP_REMOVED lines=8> */
.L_x_26:


//--------------------- .nv.global.init           --------------------------
	.section	.nv.global.init,"aw",@progbits
	.align	16
.nv.global.init:
	.type		__cudart_sin_cos_coeffs,@object
	.size		__cudart_sin_cos_coeffs,(A_x - __cudart_sin_cos_coeffs)
__cudart_sin_cos_coeffs:
        /*0000*/ 	.byte	0x46, 0xd2, 0xb0, 0x2c, 0xf1, 0xe5, 0x5a, 0xbe, 0x92, 0xe3, 0xac, 0x69, 0xe3, 0x1d, 0xc7, 0x3e
        /*0010*/ 	.byte	0xa1, 0x62, 0xdb, 0x19, 0xa0, 0x01, 0x2a, 0xbf, 0x18, 0x08, 0x11, 0x11, 0x11, 0x11, 0x81, 0x3f
        /*0020*/ 	.byte	0x54, 0x55, 0x55, 0x55, 0x55, 0x55, 0xc5, 0xbf, 0x00, 0x00, 0x00, 0x00, 0x00, 0x00, 0x00, 0x00
        /*0030*/ 	.byte	0x00, 0x00, 0x00, 0x00, 0x00, 0x00, 0x00, 0x00, 0x64, 0x81, 0xfd, 0x20, 0x83, 0xff, 0xa8, 0xbd
        /*0040*/ 	.byte	0x28, 0x85, 0xef, 0xc1, 0xa7, 0xee, 0x21, 0x3e, 0xd9, 0xe6, 0x06, 0x8e, 0x4f, 0x7e, 0x92, 0xbe
        /*0050*/ 	.byte	0xe9, 0xbc, 0xdd, 0x19, 0xa0, 0x01, 0xfa, 0x3e, 0x47, 0x5d, 0xc1, 0x16, 0x6c, 0xc1, 0x56, 0xbf
        /*0060*/ 	.byte	0x51, 0x55, 0x55, 0x55, 0x55, 0x55, 0xa5, 0x3f, 0x00, 0x00, 0x00, 0x00, 0x00, 0x00, 0xe0, 0xbf
        /*0070*/ 	.byte	0x00, 0x00, 0x00, 0x00, 0x00, 0x00, 0xf0, 0x3f, 0x00, 0x00, 0x00, 0x00, 0x00, 0x00, 0x00, 0x00
	.type		A_x,@object
	.size		A_x,(e - A_x)
A_x:
        /*0080*/ 	.byte	0x64, 0x3b, 0xdf, 0x4f, 0x8d, 0x97, 0xd6, 0xbf
	.type		e,@object
	.size		e,(m - e)
e:
        /*0088*/ 	.byte	0x8d, 0xed, 0xb5, 0xa0, 0xf7, 0xc6, 0xb0, 0x3e
	.type		m,@object
	.size		m,(B_y - m)
m:
        /*0090*/ 	.byte	0x00, 0x00, 0x00, 0x00, 0x00, 0x00, 0x59, 0x40
	.type		B_y,@object
	.size		B_y,(delta_t - B_y)
B_y:
        /*0098*/ 	.byte	0x33, 0x33, 0x33, 0x33, 0x33, 0x33, 0xd3, 0x3f
	.type		delta_t,@object
	.size		delta_t,(t_max - delta_t)
delta_t:
        /*00a0*/ 	.byte	0x7b, 0x14, 0xae, 0x47, 0xe1, 0x7a, 0x84, 0x3f
	.type		t_max,@object
	.size		t_max,(B_x - t_max)
t_max:
        /*00a8*/ 	.byte	0x00, 0x00, 0x00, 0x00, 0x00, 0x00, 0x04, 0x40
	.type		B_x,@object
	.size		B_x,(delta_tau - B_x)
B_x:
        /*00b0*/ 	.byte	0x64, 0x3b, 0xdf, 0x4f, 0x8d, 0x97, 0xd6, 0x3f
	.type		delta_tau,@object
	.size		delta_tau,(g - delta_tau)
delta_tau:
        /*00b8*/ 	.byte	0x7b, 0x14, 0xae, 0x47, 0xe1, 0x7a, 0x74, 0x3f
	.type		g,@object
	.size		g,(C - g)
g:
        /*00c0*/ 	.byte	0x8f, 0xc2, 0xf5, 0x28, 0x5c, 0x8f, 0x23, 0x40
	.type		C,@object
	.size		C,(p - C)
C:
        /*00c8*/ 	.byte	0x0c, 0x02, 0x2b, 0x87, 0x16, 0xd9, 0xf2, 0x3f
	.type		p,@object
	.size		p,(A_y - p)
p:
        /*00d0*/ 	.byte	0x00, 0x00, 0x00, 0x00, 0x00, 0x40, 0x9f, 0x40
	.type		A_y,@object
	.size		A_y,(__cudart_i2opi_d - A_y)
A_y:
        /*00d8*/ 	.byte	0x33, 0x33, 0x33, 0x33, 0x33, 0x33, 0xd3, 0x3f
	.type		__cudart_i2opi_d,@object
	.size		__cudart_i2opi_d,(.L_17 - __cudart_i2opi_d)
__cudart_i2opi_d:
        /* <DEDUP_REMOVED lines=9> */
.L_17:


//--------------------- .nv.shared.reserved.0     --------------------------
	.section	.nv.shared.reserved.0,"aw",@nobits
	.weak		__nv_reservedSMEM_offset_0_alias
	.size		__nv_reservedSMEM_offset_0_alias, 0, 64
	.other		__nv_reservedSMEM_offset_0_alias,@"STO_CUDA_RESERVED_SHARED STV_DEFAULT"
__nv_reservedSMEM_offset_0_alias:
	.zero		0
	.zero		64


//--------------------- .nv.global                --------------------------
	.section	.nv.global,"aw",@nobits
	.align	8
.nv.global:
	.type		v_next,@object
	.size		v_next,(l - v_next)
v_next:
	.zero		8
	.type		l,@object
	.size		l,(v - l)
l:
	.zero		8
	.type		v,@object
	.size		v,(n - v)
v:
	.zero		8
	.type		n,@object
	.size		n,(counter - n)
n:
	.zero		8
	.type		counter,@object
	.size		counter,(.L_0 - counter)
counter:
	.zero		4
.L_0:


//--------------------- .nv.constant0._Z7RoutinePdS_ --------------------------
	.section	.nv.constant0._Z7RoutinePdS_,"a",@progbits
	.sectionflags	@""
	.align	4
.nv.constant0._Z7RoutinePdS_:
	.zero		912


//--------------------- SYMBOLS --------------------------

	.type		.nv.reservedSmem.offset0,@object
	.size		.nv.reservedSmem.offset0,0x4
